//
// Generated by NVIDIA NVVM Compiler
//
// Compiler Build ID: CL-36424714
// Cuda compilation tools, release 13.0, V13.0.88
// Based on NVVM 20.0.0
//

.version 9.0
.target sm_100
.address_size 64

	// .globl	_Z9inte_cellPdS_S_PlP17curandStateXORWOW
.global .align 4 .b8 precalc_xorwow_matrix[102400];
.global .align 4 .b8 precalc_xorwow_offset_matrix[102400];
.global .align 4 .b8 mrg32k3aM1[2304];
.global .align 4 .b8 mrg32k3aM2[2304];
.global .align 4 .b8 mrg32k3aM1SubSeq[2016];
.global .align 4 .b8 mrg32k3aM2SubSeq[2016];
.global .align 4 .b8 mrg32k3aM1Seq[2304];
.global .align 4 .b8 mrg32k3aM2Seq[2304];
.const .align 8 .b8 __cr_lgamma_table[72];

.visible .entry _Z9inte_cellPdS_S_PlP17curandStateXORWOW(
	.param .u64 .ptr .align 1 _Z9inte_cellPdS_S_PlP17curandStateXORWOW_param_0,
	.param .u64 .ptr .align 1 _Z9inte_cellPdS_S_PlP17curandStateXORWOW_param_1,
	.param .u64 .ptr .align 1 _Z9inte_cellPdS_S_PlP17curandStateXORWOW_param_2,
	.param .u64 .ptr .align 1 _Z9inte_cellPdS_S_PlP17curandStateXORWOW_param_3,
	.param .u64 .ptr .align 1 _Z9inte_cellPdS_S_PlP17curandStateXORWOW_param_4
)
{
	.reg .pred 	%p<25>;
	.reg .b32 	%r<497>;
	.reg .b64 	%rd<40>;
	.reg .b64 	%fd<25>;

	ld.param.u64 	%rd11, [_Z9inte_cellPdS_S_PlP17curandStateXORWOW_param_1];
	ld.param.u64 	%rd12, [_Z9inte_cellPdS_S_PlP17curandStateXORWOW_param_2];
	ld.param.u64 	%rd13, [_Z9inte_cellPdS_S_PlP17curandStateXORWOW_param_3];
	ld.param.u64 	%rd14, [_Z9inte_cellPdS_S_PlP17curandStateXORWOW_param_4];
	cvta.to.global.u64 	%rd15, %rd14;
	cvta.to.global.u64 	%rd16, %rd13;
	mov.u32 	%r218, %ctaid.x;
	shl.b32 	%r219, %r218, 10;
	mov.u32 	%r220, %tid.x;
	or.b32  	%r221, %r219, %r220;
	ld.global.u64 	%rd17, [%rd16];
	cvt.s64.s32 	%rd1, %r221;
	add.s64 	%rd18, %rd17, %rd1;
	mul.wide.s32 	%rd19, %r221, 48;
	add.s64 	%rd2, %rd15, %rd19;
	cvt.u32.u64 	%r222, %rd18;
	xor.b32  	%r223, %r222, -1429050551;
	mul.lo.s32 	%r1, %r223, 1099087573;
	{ .reg .b32 tmp; mov.b64 {tmp, %r224}, %rd18; }
	xor.b32  	%r2, %r224, -136515619;
	mul.lo.s32 	%r225, %r2, -1703105765;
	add.s32 	%r226, %r1, %r225;
	add.s32 	%r227, %r226, 6615241;
	add.s32 	%r404, %r1, 123456789;
	st.global.v2.u32 	[%rd2], {%r227, %r404};
	xor.b32  	%r403, %r1, 362436069;
	add.s32 	%r402, %r225, 521288629;
	st.global.v2.u32 	[%rd2+8], {%r403, %r402};
	xor.b32  	%r401, %r225, 88675123;
	add.s32 	%r400, %r1, 5783321;
	st.global.v2.u32 	[%rd2+16], {%r401, %r400};
	setp.eq.s32 	%p1, %r221, 0;
	@%p1 bra 	$L__BB0_42;
	mov.b32 	%r386, 0;
	mov.u64 	%rd39, %rd1;
$L__BB0_2:
	and.b64  	%rd4, %rd39, 3;
	setp.eq.s64 	%p2, %rd4, 0;
	@%p2 bra 	$L__BB0_41;
	mul.wide.u32 	%rd20, %r386, 3200;
	mov.u64 	%rd21, precalc_xorwow_matrix;
	add.s64 	%rd5, %rd21, %rd20;
	cvt.u32.u64 	%r14, %rd4;
	mov.b32 	%r387, 0;
$L__BB0_4:
	mov.b32 	%r400, 0;
	mov.u32 	%r401, %r400;
	mov.u32 	%r402, %r400;
	mov.u32 	%r403, %r400;
	mov.u32 	%r404, %r400;
	mov.u32 	%r393, %r400;
$L__BB0_5:
	mul.wide.u32 	%rd22, %r393, 4;
	add.s64 	%rd23, %rd2, %rd22;
	ld.global.u32 	%r22, [%rd23+4];
	shl.b32 	%r23, %r393, 5;
	mov.b32 	%r399, 0;
$L__BB0_6:
	.pragma "nounroll";
	shr.u32 	%r232, %r22, %r399;
	and.b32  	%r233, %r232, 1;
	setp.eq.b32 	%p3, %r233, 1;
	not.pred 	%p4, %p3;
	add.s32 	%r234, %r23, %r399;
	mul.lo.s32 	%r235, %r234, 5;
	mul.wide.u32 	%rd24, %r235, 4;
	add.s64 	%rd6, %rd5, %rd24;
	@%p4 bra 	$L__BB0_8;
	ld.global.u32 	%r236, [%rd6];
	xor.b32  	%r404, %r404, %r236;
	ld.global.u32 	%r237, [%rd6+4];
	xor.b32  	%r403, %r403, %r237;
	ld.global.u32 	%r238, [%rd6+8];
	xor.b32  	%r402, %r402, %r238;
	ld.global.u32 	%r239, [%rd6+12];
	xor.b32  	%r401, %r401, %r239;
	ld.global.u32 	%r240, [%rd6+16];
	xor.b32  	%r400, %r400, %r240;
$L__BB0_8:
	and.b32  	%r242, %r232, 2;
	setp.eq.s32 	%p5, %r242, 0;
	@%p5 bra 	$L__BB0_10;
	ld.global.u32 	%r243, [%rd6+20];
	xor.b32  	%r404, %r404, %r243;
	ld.global.u32 	%r244, [%rd6+24];
	xor.b32  	%r403, %r403, %r244;
	ld.global.u32 	%r245, [%rd6+28];
	xor.b32  	%r402, %r402, %r245;
	ld.global.u32 	%r246, [%rd6+32];
	xor.b32  	%r401, %r401, %r246;
	ld.global.u32 	%r247, [%rd6+36];
	xor.b32  	%r400, %r400, %r247;
$L__BB0_10:
	and.b32  	%r249, %r232, 4;
	setp.eq.s32 	%p6, %r249, 0;
	@%p6 bra 	$L__BB0_12;
	ld.global.u32 	%r250, [%rd6+40];
	xor.b32  	%r404, %r404, %r250;
	ld.global.u32 	%r251, [%rd6+44];
	xor.b32  	%r403, %r403, %r251;
	ld.global.u32 	%r252, [%rd6+48];
	xor.b32  	%r402, %r402, %r252;
	ld.global.u32 	%r253, [%rd6+52];
	xor.b32  	%r401, %r401, %r253;
	ld.global.u32 	%r254, [%rd6+56];
	xor.b32  	%r400, %r400, %r254;
$L__BB0_12:
	and.b32  	%r256, %r232, 8;
	setp.eq.s32 	%p7, %r256, 0;
	@%p7 bra 	$L__BB0_14;
	ld.global.u32 	%r257, [%rd6+60];
	xor.b32  	%r404, %r404, %r257;
	ld.global.u32 	%r258, [%rd6+64];
	xor.b32  	%r403, %r403, %r258;
	ld.global.u32 	%r259, [%rd6+68];
	xor.b32  	%r402, %r402, %r259;
	ld.global.u32 	%r260, [%rd6+72];
	xor.b32  	%r401, %r401, %r260;
	ld.global.u32 	%r261, [%rd6+76];
	xor.b32  	%r400, %r400, %r261;
$L__BB0_14:
	and.b32  	%r263, %r232, 16;
	setp.eq.s32 	%p8, %r263, 0;
	@%p8 bra 	$L__BB0_16;
	ld.global.u32 	%r264, [%rd6+80];
	xor.b32  	%r404, %r404, %r264;
	ld.global.u32 	%r265, [%rd6+84];
	xor.b32  	%r403, %r403, %r265;
	ld.global.u32 	%r266, [%rd6+88];
	xor.b32  	%r402, %r402, %r266;
	ld.global.u32 	%r267, [%rd6+92];
	xor.b32  	%r401, %r401, %r267;
	ld.global.u32 	%r268, [%rd6+96];
	xor.b32  	%r400, %r400, %r268;
$L__BB0_16:
	and.b32  	%r270, %r232, 32;
	setp.eq.s32 	%p9, %r270, 0;
	@%p9 bra 	$L__BB0_18;
	ld.global.u32 	%r271, [%rd6+100];
	xor.b32  	%r404, %r404, %r271;
	ld.global.u32 	%r272, [%rd6+104];
	xor.b32  	%r403, %r403, %r272;
	ld.global.u32 	%r273, [%rd6+108];
	xor.b32  	%r402, %r402, %r273;
	ld.global.u32 	%r274, [%rd6+112];
	xor.b32  	%r401, %r401, %r274;
	ld.global.u32 	%r275, [%rd6+116];
	xor.b32  	%r400, %r400, %r275;
$L__BB0_18:
	and.b32  	%r277, %r232, 64;
	setp.eq.s32 	%p10, %r277, 0;
	@%p10 bra 	$L__BB0_20;
	ld.global.u32 	%r278, [%rd6+120];
	xor.b32  	%r404, %r404, %r278;
	ld.global.u32 	%r279, [%rd6+124];
	xor.b32  	%r403, %r403, %r279;
	ld.global.u32 	%r280, [%rd6+128];
	xor.b32  	%r402, %r402, %r280;
	ld.global.u32 	%r281, [%rd6+132];
	xor.b32  	%r401, %r401, %r281;
	ld.global.u32 	%r282, [%rd6+136];
	xor.b32  	%r400, %r400, %r282;
$L__BB0_20:
	and.b32  	%r284, %r232, 128;
	setp.eq.s32 	%p11, %r284, 0;
	@%p11 bra 	$L__BB0_22;
	ld.global.u32 	%r285, [%rd6+140];
	xor.b32  	%r404, %r404, %r285;
	ld.global.u32 	%r286, [%rd6+144];
	xor.b32  	%r403, %r403, %r286;
	ld.global.u32 	%r287, [%rd6+148];
	xor.b32  	%r402, %r402, %r287;
	ld.global.u32 	%r288, [%rd6+152];
	xor.b32  	%r401, %r401, %r288;
	ld.global.u32 	%r289, [%rd6+156];
	xor.b32  	%r400, %r400, %r289;
$L__BB0_22:
	and.b32  	%r291, %r232, 256;
	setp.eq.s32 	%p12, %r291, 0;
	@%p12 bra 	$L__BB0_24;
	ld.global.u32 	%r292, [%rd6+160];
	xor.b32  	%r404, %r404, %r292;
	ld.global.u32 	%r293, [%rd6+164];
	xor.b32  	%r403, %r403, %r293;
	ld.global.u32 	%r294, [%rd6+168];
	xor.b32  	%r402, %r402, %r294;
	ld.global.u32 	%r295, [%rd6+172];
	xor.b32  	%r401, %r401, %r295;
	ld.global.u32 	%r296, [%rd6+176];
	xor.b32  	%r400, %r400, %r296;
$L__BB0_24:
	and.b32  	%r298, %r232, 512;
	setp.eq.s32 	%p13, %r298, 0;
	@%p13 bra 	$L__BB0_26;
	ld.global.u32 	%r299, [%rd6+180];
	xor.b32  	%r404, %r404, %r299;
	ld.global.u32 	%r300, [%rd6+184];
	xor.b32  	%r403, %r403, %r300;
	ld.global.u32 	%r301, [%rd6+188];
	xor.b32  	%r402, %r402, %r301;
	ld.global.u32 	%r302, [%rd6+192];
	xor.b32  	%r401, %r401, %r302;
	ld.global.u32 	%r303, [%rd6+196];
	xor.b32  	%r400, %r400, %r303;
$L__BB0_26:
	and.b32  	%r305, %r232, 1024;
	setp.eq.s32 	%p14, %r305, 0;
	@%p14 bra 	$L__BB0_28;
	ld.global.u32 	%r306, [%rd6+200];
	xor.b32  	%r404, %r404, %r306;
	ld.global.u32 	%r307, [%rd6+204];
	xor.b32  	%r403, %r403, %r307;
	ld.global.u32 	%r308, [%rd6+208];
	xor.b32  	%r402, %r402, %r308;
	ld.global.u32 	%r309, [%rd6+212];
	xor.b32  	%r401, %r401, %r309;
	ld.global.u32 	%r310, [%rd6+216];
	xor.b32  	%r400, %r400, %r310;
$L__BB0_28:
	and.b32  	%r312, %r232, 2048;
	setp.eq.s32 	%p15, %r312, 0;
	@%p15 bra 	$L__BB0_30;
	ld.global.u32 	%r313, [%rd6+220];
	xor.b32  	%r404, %r404, %r313;
	ld.global.u32 	%r314, [%rd6+224];
	xor.b32  	%r403, %r403, %r314;
	ld.global.u32 	%r315, [%rd6+228];
	xor.b32  	%r402, %r402, %r315;
	ld.global.u32 	%r316, [%rd6+232];
	xor.b32  	%r401, %r401, %r316;
	ld.global.u32 	%r317, [%rd6+236];
	xor.b32  	%r400, %r400, %r317;
$L__BB0_30:
	and.b32  	%r319, %r232, 4096;
	setp.eq.s32 	%p16, %r319, 0;
	@%p16 bra 	$L__BB0_32;
	ld.global.u32 	%r320, [%rd6+240];
	xor.b32  	%r404, %r404, %r320;
	ld.global.u32 	%r321, [%rd6+244];
	xor.b32  	%r403, %r403, %r321;
	ld.global.u32 	%r322, [%rd6+248];
	xor.b32  	%r402, %r402, %r322;
	ld.global.u32 	%r323, [%rd6+252];
	xor.b32  	%r401, %r401, %r323;
	ld.global.u32 	%r324, [%rd6+256];
	xor.b32  	%r400, %r400, %r324;
$L__BB0_32:
	and.b32  	%r326, %r232, 8192;
	setp.eq.s32 	%p17, %r326, 0;
	@%p17 bra 	$L__BB0_34;
	ld.global.u32 	%r327, [%rd6+260];
	xor.b32  	%r404, %r404, %r327;
	ld.global.u32 	%r328, [%rd6+264];
	xor.b32  	%r403, %r403, %r328;
	ld.global.u32 	%r329, [%rd6+268];
	xor.b32  	%r402, %r402, %r329;
	ld.global.u32 	%r330, [%rd6+272];
	xor.b32  	%r401, %r401, %r330;
	ld.global.u32 	%r331, [%rd6+276];
	xor.b32  	%r400, %r400, %r331;
$L__BB0_34:
	and.b32  	%r333, %r232, 16384;
	setp.eq.s32 	%p18, %r333, 0;
	@%p18 bra 	$L__BB0_36;
	ld.global.u32 	%r334, [%rd6+280];
	xor.b32  	%r404, %r404, %r334;
	ld.global.u32 	%r335, [%rd6+284];
	xor.b32  	%r403, %r403, %r335;
	ld.global.u32 	%r336, [%rd6+288];
	xor.b32  	%r402, %r402, %r336;
	ld.global.u32 	%r337, [%rd6+292];
	xor.b32  	%r401, %r401, %r337;
	ld.global.u32 	%r338, [%rd6+296];
	xor.b32  	%r400, %r400, %r338;
$L__BB0_36:
	and.b32  	%r340, %r232, 32768;
	setp.eq.s32 	%p19, %r340, 0;
	@%p19 bra 	$L__BB0_38;
	ld.global.u32 	%r341, [%rd6+300];
	xor.b32  	%r404, %r404, %r341;
	ld.global.u32 	%r342, [%rd6+304];
	xor.b32  	%r403, %r403, %r342;
	ld.global.u32 	%r343, [%rd6+308];
	xor.b32  	%r402, %r402, %r343;
	ld.global.u32 	%r344, [%rd6+312];
	xor.b32  	%r401, %r401, %r344;
	ld.global.u32 	%r345, [%rd6+316];
	xor.b32  	%r400, %r400, %r345;
$L__BB0_38:
	add.s32 	%r399, %r399, 16;
	setp.ne.s32 	%p20, %r399, 32;
	@%p20 bra 	$L__BB0_6;
	mad.lo.s32 	%r346, %r393, -31, %r23;
	add.s32 	%r393, %r346, 1;
	setp.ne.s32 	%p21, %r393, 5;
	@%p21 bra 	$L__BB0_5;
	st.global.u32 	[%rd2+4], %r404;
	st.global.u32 	[%rd2+8], %r403;
	st.global.u32 	[%rd2+12], %r402;
	st.global.u32 	[%rd2+16], %r401;
	st.global.u32 	[%rd2+20], %r400;
	add.s32 	%r387, %r387, 1;
	setp.lt.u32 	%p22, %r387, %r14;
	@%p22 bra 	$L__BB0_4;
$L__BB0_41:
	shr.u64 	%rd7, %rd39, 2;
	add.s32 	%r386, %r386, 1;
	setp.gt.u64 	%p23, %rd39, 3;
	mov.u64 	%rd39, %rd7;
	@%p23 bra 	$L__BB0_2;
$L__BB0_42:
	ld.param.u64 	%rd38, [_Z9inte_cellPdS_S_PlP17curandStateXORWOW_param_0];
	mov.b32 	%r496, 0;
	st.global.v2.u32 	[%rd2+24], {%r496, %r496};
	st.global.u32 	[%rd2+32], %r496;
	mov.b64 	%rd25, 0;
	st.global.u64 	[%rd2+40], %rd25;
	cvta.to.global.u64 	%rd26, %rd11;
	shl.b64 	%rd27, %rd1, 3;
	add.s64 	%rd8, %rd26, %rd27;
	cvta.to.global.u64 	%rd28, %rd38;
	add.s64 	%rd9, %rd28, %rd27;
	mul.lo.s32 	%r348, %r2, 1703105765;
	sub.s32 	%r349, %r1, %r348;
	add.s32 	%r490, %r349, 6977678;
	mov.f64 	%fd24, 0d0000000000000000;
$L__BB0_43:
	mov.u32 	%r206, %r400;
	ld.global.f64 	%fd4, [%rd8];
	ld.global.f64 	%fd5, [%rd9];
	sub.f64 	%fd6, %fd4, %fd5;
	shr.u32 	%r350, %r404, 2;
	xor.b32  	%r351, %r350, %r404;
	shl.b32 	%r352, %r206, 4;
	shl.b32 	%r353, %r351, 1;
	xor.b32  	%r354, %r353, %r352;
	xor.b32  	%r355, %r354, %r351;
	xor.b32  	%r212, %r355, %r206;
	add.s32 	%r356, %r490, %r212;
	shr.u32 	%r357, %r403, 2;
	xor.b32  	%r358, %r357, %r403;
	st.global.v2.u32 	[%rd2+8], {%r401, %r206};
	shl.b32 	%r359, %r212, 4;
	shl.b32 	%r360, %r358, 1;
	xor.b32  	%r361, %r360, %r359;
	xor.b32  	%r362, %r361, %r358;
	xor.b32  	%r213, %r362, %r212;
	st.global.v2.u32 	[%rd2+16], {%r212, %r213};
	add.s32 	%r363, %r490, 362437;
	st.global.v2.u32 	[%rd2], {%r363, %r402};
	add.s32 	%r364, %r363, %r213;
	cvt.u64.u32 	%rd29, %r356;
	mul.wide.u32 	%rd30, %r364, 2097152;
	xor.b64  	%rd31, %rd30, %rd29;
	cvt.rn.f64.u64 	%fd7, %rd31;
	fma.rn.f64 	%fd8, %fd7, 0d3CA0000000000000, 0d3C90000000000000;
	mul.f64 	%fd9, %fd6, %fd8;
	sqrt.rn.f64 	%fd10, %fd9;
	add.f64 	%fd11, %fd9, %fd10;
	sqrt.rn.f64 	%fd12, %fd11;
	add.f64 	%fd13, %fd24, %fd12;
	ld.global.f64 	%fd14, [%rd8];
	ld.global.f64 	%fd15, [%rd9];
	sub.f64 	%fd16, %fd14, %fd15;
	shr.u32 	%r365, %r402, 2;
	xor.b32  	%r366, %r365, %r402;
	shl.b32 	%r367, %r213, 4;
	shl.b32 	%r368, %r366, 1;
	xor.b32  	%r369, %r368, %r367;
	xor.b32  	%r370, %r369, %r366;
	xor.b32  	%r214, %r370, %r213;
	add.s32 	%r371, %r490, %r214;
	add.s32 	%r372, %r371, 724874;
	shr.u32 	%r373, %r401, 2;
	xor.b32  	%r374, %r373, %r401;
	st.global.v2.u32 	[%rd2+8], {%r212, %r213};
	shl.b32 	%r375, %r214, 4;
	shl.b32 	%r376, %r374, 1;
	xor.b32  	%r377, %r376, %r375;
	xor.b32  	%r378, %r377, %r374;
	xor.b32  	%r400, %r378, %r214;
	st.global.v2.u32 	[%rd2+16], {%r214, %r400};
	add.s32 	%r379, %r490, 1087311;
	st.global.v2.u32 	[%rd2], {%r379, %r206};
	add.s32 	%r380, %r379, %r400;
	cvt.u64.u32 	%rd32, %r372;
	mul.wide.u32 	%rd33, %r380, 2097152;
	xor.b64  	%rd34, %rd33, %rd32;
	cvt.rn.f64.u64 	%fd17, %rd34;
	fma.rn.f64 	%fd18, %fd17, 0d3CA0000000000000, 0d3C90000000000000;
	mul.f64 	%fd19, %fd16, %fd18;
	sqrt.rn.f64 	%fd20, %fd19;
	add.f64 	%fd21, %fd19, %fd20;
	sqrt.rn.f64 	%fd22, %fd21;
	add.f64 	%fd24, %fd13, %fd22;
	add.s32 	%r496, %r496, 2;
	add.s32 	%r490, %r490, 1449748;
	setp.ne.s32 	%p24, %r496, 8192;
	mov.u32 	%r401, %r214;
	mov.u32 	%r402, %r213;
	mov.u32 	%r403, %r212;
	mov.u32 	%r404, %r206;
	@%p24 bra 	$L__BB0_43;
	cvta.to.global.u64 	%rd35, %rd12;
	mul.f64 	%fd23, %fd24, 0d3F20000000000000;
	add.s64 	%rd37, %rd35, %rd27;
	st.global.f64 	[%rd37], %fd23;
	bar.sync 	0;
	ret;

}
	// .globl	_Z8big_plusPdS_Pi
.visible .entry _Z8big_plusPdS_Pi(
	.param .u64 .ptr .align 1 _Z8big_plusPdS_Pi_param_0,
	.param .u64 .ptr .align 1 _Z8big_plusPdS_Pi_param_1,
	.param .u64 .ptr .align 1 _Z8big_plusPdS_Pi_param_2
)
{
	.reg .b32 	%r<6>;
	.reg .b64 	%rd<11>;
	.reg .b64 	%fd<34>;

	ld.param.u64 	%rd1, [_Z8big_plusPdS_Pi_param_0];
	ld.param.u64 	%rd2, [_Z8big_plusPdS_Pi_param_1];
	ld.param.u64 	%rd3, [_Z8big_plusPdS_Pi_param_2];
	cvta.to.global.u64 	%rd4, %rd3;
	mov.u32 	%r1, %ctaid.x;
	ld.global.u32 	%r2, [%rd4];
	mov.u32 	%r3, %tid.x;
	mad.lo.s32 	%r4, %r2, %r1, %r3;
	shl.b32 	%r5, %r4, 4;
	cvta.to.global.u64 	%rd5, %rd1;
	mul.wide.s32 	%rd6, %r5, 8;
	add.s64 	%rd7, %rd5, %rd6;
	ld.global.f64 	%fd1, [%rd7];
	add.f64 	%fd2, %fd1, 0d0000000000000000;
	ld.global.f64 	%fd3, [%rd7+8];
	add.f64 	%fd4, %fd2, %fd3;
	ld.global.f64 	%fd5, [%rd7+16];
	add.f64 	%fd6, %fd4, %fd5;
	ld.global.f64 	%fd7, [%rd7+24];
	add.f64 	%fd8, %fd6, %fd7;
	ld.global.f64 	%fd9, [%rd7+32];
	add.f64 	%fd10, %fd8, %fd9;
	ld.global.f64 	%fd11, [%rd7+40];
	add.f64 	%fd12, %fd10, %fd11;
	ld.global.f64 	%fd13, [%rd7+48];
	add.f64 	%fd14, %fd12, %fd13;
	ld.global.f64 	%fd15, [%rd7+56];
	add.f64 	%fd16, %fd14, %fd15;
	ld.global.f64 	%fd17, [%rd7+64];
	add.f64 	%fd18, %fd16, %fd17;
	ld.global.f64 	%fd19, [%rd7+72];
	add.f64 	%fd20, %fd18, %fd19;
	ld.global.f64 	%fd21, [%rd7+80];
	add.f64 	%fd22, %fd20, %fd21;
	ld.global.f64 	%fd23, [%rd7+88];
	add.f64 	%fd24, %fd22, %fd23;
	ld.global.f64 	%fd25, [%rd7+96];
	add.f64 	%fd26, %fd24, %fd25;
	ld.global.f64 	%fd27, [%rd7+104];
	add.f64 	%fd28, %fd26, %fd27;
	ld.global.f64 	%fd29, [%rd7+112];
	add.f64 	%fd30, %fd28, %fd29;
	ld.global.f64 	%fd31, [%rd7+120];
	add.f64 	%fd32, %fd30, %fd31;
	cvta.to.global.u64 	%rd8, %rd2;
	mul.f64 	%fd33, %fd32, 0d3FB0000000000000;
	mul.wide.s32 	%rd9, %r4, 8;
	add.s64 	%rd10, %rd8, %rd9;
	st.global.f64 	[%rd10], %fd33;
	bar.sync 	0;
	ret;

}


// ===== COMPILED SASS (sm_100) =====

	.target	sm_100

	.elftype	@"ET_EXEC"


//--------------------- .note.nv.tkinfo           --------------------------
	.section	.note.nv.tkinfo,"",@"SHT_NOTE"
	.sectionflags	@"SHF_NOTE_NV_TKINFO"
	.tkinfo
        /*0018*/ 	.word	0x00000002
        /*0030*/ 	.string	""
        /*0030*/ 	.string	"ptxas"
        /*0030*/ 	.string	"Cuda compilation tools, release 13.0, V13.0.88"
        /*0030*/ 	.string	"Build cuda_13.0.r13.0/compiler.36424714_0"
        /*0030*/ 	.string	"-arch sm_100 -m 64 "



//--------------------- .note.nv.cuinfo           --------------------------
	.section	.note.nv.cuinfo,"",@"SHT_NOTE"
	.sectionflags	@"SHF_NOTE_NV_CUINFO"
        /*0018*/ 	.short	0x0002
        /*001a*/ 	.short	0x0064
        /*001c*/ 	.short	0x0082
	.zero		2


//--------------------- .nv.info                  --------------------------
	.section	.nv.info,"",@"SHT_CUDA_INFO"
	.align	4


	//----- nvinfo : EIATTR_REGCOUNT
	.align		4
        /*0000*/ 	.byte	0x04, 0x2f
        /*0002*/ 	.short	(.L_10 - .L_9)
	.align		4
.L_9:
        /*0004*/ 	.word	index@(_Z9inte_cellPdS_S_PlP17curandStateXORWOW)
        /*0008*/ 	.word	0x00000024


	//----- nvinfo : EIATTR_FRAME_SIZE
	.align		4
.L_10:
        /*000c*/ 	.byte	0x04, 0x11
        /*000e*/ 	.short	(.L_12 - .L_11)
	.align		4
.L_11:
        /*0010*/ 	.word	index@($__internal_0_$__cuda_sm20_dsqrt_rn_f64_mediumpath_v1)
        /*0014*/ 	.word	0x00000000


	//----- nvinfo : EIATTR_FRAME_SIZE
	.align		4
.L_12:
        /*0018*/ 	.byte	0x04, 0x11
        /*001a*/ 	.short	(.L_14 - .L_13)
	.align		4
.L_13:
        /*001c*/ 	.word	index@(_Z9inte_cellPdS_S_PlP17curandStateXORWOW)
        /*0020*/ 	.word	0x00000000


	//----- nvinfo : EIATTR_REGCOUNT
	.align		4
.L_14:
        /*0024*/ 	.byte	0x04, 0x2f
        /*0026*/ 	.short	(.L_16 - .L_15)
	.align		4
.L_15:
        /*0028*/ 	.word	index@(_Z8big_plusPdS_Pi)
        /*002c*/ 	.word	0x0000001e


	//----- nvinfo : EIATTR_FRAME_SIZE
	.align		4
.L_16:
        /*0030*/ 	.byte	0x04, 0x11
        /*0032*/ 	.short	(.L_18 - .L_17)
	.align		4
.L_17:
        /*0034*/ 	.word	index@(_Z8big_plusPdS_Pi)
        /*0038*/ 	.word	0x00000000


	//----- nvinfo : EIATTR_MIN_STACK_SIZE
	.align		4
.L_18:
        /*003c*/ 	.byte	0x04, 0x12
        /*003e*/ 	.short	(.L_20 - .L_19)
	.align		4
.L_19:
        /*0040*/ 	.word	index@(_Z8big_plusPdS_Pi)
        /*0044*/ 	.word	0x00000000


	//----- nvinfo : EIATTR_MIN_STACK_SIZE
	.align		4
.L_20:
        /*0048*/ 	.byte	0x04, 0x12
        /*004a*/ 	.short	(.L_22 - .L_21)
	.align		4
.L_21:
        /*004c*/ 	.word	index@(_Z9inte_cellPdS_S_PlP17curandStateXORWOW)
        /*0050*/ 	.word	0x00000000
.L_22:


//--------------------- .nv.compat                --------------------------
	.section	.nv.compat,"",@"SHT_CUDA_COMPAT_INFO"
	.align	4
        /*0000*/ 	.byte	0x02, 0x09, 0x00, 0x00, 0x02, 0x02, 0x01, 0x00, 0x02, 0x05, 0x05, 0x00, 0x03, 0x07, 0x01, 0x01
        /*0010*/ 	.byte	0x02, 0x03, 0x00, 0x00, 0x02, 0x06, 0x01, 0x00, 0x04, 0x0b, 0x08, 0x00, 0x01, 0x00, 0x00, 0x00
        /*0020*/ 	.byte	0x00, 0x00, 0x00, 0x00


//--------------------- .nv.info._Z8big_plusPdS_Pi --------------------------
	.section	.nv.info._Z8big_plusPdS_Pi,"",@"SHT_CUDA_INFO"
	.sectionflags	@""
	.align	4


	//----- nvinfo : EIATTR_CUDA_API_VERSION
	.align		4
        /*0000*/ 	.byte	0x04, 0x37
        /*0002*/ 	.short	(.L_24 - .L_23)
.L_23:
        /*0004*/ 	.word	0x00000082


	//----- nvinfo : EIATTR_KPARAM_INFO
	.align		4
.L_24:
        /*0008*/ 	.byte	0x04, 0x17
        /*000a*/ 	.short	(.L_26 - .L_25)
.L_25:
        /*000c*/ 	.word	0x00000000
        /*0010*/ 	.short	0x0002
        /*0012*/ 	.short	0x0010
        /*0014*/ 	.byte	0x00, 0xf5, 0x21, 0x00


	//----- nvinfo : EIATTR_KPARAM_INFO
	.align		4
.L_26:
        /*0018*/ 	.byte	0x04, 0x17
        /*001a*/ 	.short	(.L_28 - .L_27)
.L_27:
        /*001c*/ 	.word	0x00000000
        /*0020*/ 	.short	0x0001
        /*0022*/ 	.short	0x0008
        /*0024*/ 	.byte	0x00, 0xf5, 0x21, 0x00


	//----- nvinfo : EIATTR_KPARAM_INFO
	.align		4
.L_28:
        /*0028*/ 	.byte	0x04, 0x17
        /*002a*/ 	.short	(.L_30 - .L_29)
.L_29:
        /*002c*/ 	.word	0x00000000
        /*0030*/ 	.short	0x0000
        /*0032*/ 	.short	0x0000
        /*0034*/ 	.byte	0x00, 0xf5, 0x21, 0x00


	//----- nvinfo : EIATTR_SPARSE_MMA_MASK
	.align		4
.L_30:
        /*0038*/ 	.byte	0x03, 0x50
        /*003a*/ 	.short	0x0000


	//----- nvinfo : EIATTR_MAXREG_COUNT
	.align		4
        /*003c*/ 	.byte	0x03, 0x1b
        /*003e*/ 	.short	0x00ff


	//----- nvinfo : EIATTR_NUM_BARRIERS
	.align		4
        /*0040*/ 	.byte	0x02, 0x4c
        /*0042*/ 	.byte	0x01
	.zero		1


	//----- nvinfo : EIATTR_MERCURY_ISA_VERSION
	.align		4
        /*0044*/ 	.byte	0x03, 0x5f
        /*0046*/ 	.short	0x0101


	//----- nvinfo : EIATTR_VRC_CTA_INIT_COUNT
	.align		4
        /*0048*/ 	.byte	0x02, 0x4a
	.zero		1
	.zero		1


	//----- nvinfo : EIATTR_EXIT_INSTR_OFFSETS
	.align		4
        /*004c*/ 	.byte	0x04, 0x1c
        /*004e*/ 	.short	(.L_32 - .L_31)


	//   ....[0]....
.L_31:
        /*0050*/ 	.word	0x000002f0


	//----- nvinfo : EIATTR_CBANK_PARAM_SIZE
	.align		4
.L_32:
        /*0054*/ 	.byte	0x03, 0x19
        /*0056*/ 	.short	0x0018


	//----- nvinfo : EIATTR_PARAM_CBANK
	.align		4
        /*0058*/ 	.byte	0x04, 0x0a
        /*005a*/ 	.short	(.L_34 - .L_33)
	.align		4
.L_33:
        /*005c*/ 	.word	index@(.nv.constant0._Z8big_plusPdS_Pi)
        /*0060*/ 	.short	0x0380
        /*0062*/ 	.short	0x0018


	//----- nvinfo : EIATTR_SW_WAR
	.align		4
.L_34:
        /*0064*/ 	.byte	0x04, 0x36
        /*0066*/ 	.short	(.L_36 - .L_35)
.L_35:
        /*0068*/ 	.word	0x00000008
.L_36:


//--------------------- .nv.info._Z9inte_cellPdS_S_PlP17curandStateXORWOW --------------------------
	.section	.nv.info._Z9inte_cellPdS_S_PlP17curandStateXORWOW,"",@"SHT_CUDA_INFO"
	.sectionflags	@""
	.align	4


	//----- nvinfo : EIATTR_CUDA_API_VERSION
	.align		4
        /*0000*/ 	.byte	0x04, 0x37
        /*0002*/ 	.short	(.L_38 - .L_37)
.L_37:
        /*0004*/ 	.word	0x00000082


	//----- nvinfo : EIATTR_KPARAM_INFO
	.align		4
.L_38:
        /*0008*/ 	.byte	0x04, 0x17
        /*000a*/ 	.short	(.L_40 - .L_39)
.L_39:
        /*000c*/ 	.word	0x00000000
        /*0010*/ 	.short	0x0004
        /*0012*/ 	.short	0x0020
        /*0014*/ 	.byte	0x00, 0xf5, 0x21, 0x00


	//----- nvinfo : EIATTR_KPARAM_INFO
	.align		4
.L_40:
        /*0018*/ 	.byte	0x04, 0x17
        /*001a*/ 	.short	(.L_42 - .L_41)
.L_41:
        /*001c*/ 	.word	0x00000000
        /*0020*/ 	.short	0x0003
        /*0022*/ 	.short	0x0018
        /*0024*/ 	.byte	0x00, 0xf5, 0x21, 0x00


	//----- nvinfo : EIATTR_KPARAM_INFO
	.align		4
.L_42:
        /*0028*/ 	.byte	0x04, 0x17
        /*002a*/ 	.short	(.L_44 - .L_43)
.L_43:
        /*002c*/ 	.word	0x00000000
        /*0030*/ 	.short	0x0002
        /*0032*/ 	.short	0x0010
        /*0034*/ 	.byte	0x00, 0xf5, 0x21, 0x00


	//----- nvinfo : EIATTR_KPARAM_INFO
	.align		4
.L_44:
        /*0038*/ 	.byte	0x04, 0x17
        /*003a*/ 	.short	(.L_46 - .L_45)
.L_45:
        /*003c*/ 	.word	0x00000000
        /*0040*/ 	.short	0x0001
        /*0042*/ 	.short	0x0008
        /*0044*/ 	.byte	0x00, 0xf5, 0x21, 0x00


	//----- nvinfo : EIATTR_KPARAM_INFO
	.align		4
.L_46:
        /*0048*/ 	.byte	0x04, 0x17
        /*004a*/ 	.short	(.L_48 - .L_47)
.L_47:
        /*004c*/ 	.word	0x00000000
        /*0050*/ 	.short	0x0000
        /*0052*/ 	.short	0x0000
        /*0054*/ 	.byte	0x00, 0xf5, 0x21, 0x00


	//----- nvinfo : EIATTR_SPARSE_MMA_MASK
	.align		4
.L_48:
        /*0058*/ 	.byte	0x03, 0x50
        /*005a*/ 	.short	0x0000


	//----- nvinfo : EIATTR_MAXREG_COUNT
	.align		4
        /*005c*/ 	.byte	0x03, 0x1b
        /*005e*/ 	.short	0x00ff


	//----- nvinfo : EIATTR_NUM_BARRIERS
	.align		4
        /*0060*/ 	.byte	0x02, 0x4c
        /*0062*/ 	.byte	0x01
	.zero		1


	//----- nvinfo : EIATTR_MERCURY_ISA_VERSION
	.align		4
        /*0064*/ 	.byte	0x03, 0x5f
        /*0066*/ 	.short	0x0101


	//----- nvinfo : EIATTR_VRC_CTA_INIT_COUNT
	.align		4
        /*0068*/ 	.byte	0x02, 0x4a
	.zero		1
	.zero		1


	//----- nvinfo : EIATTR_EXIT_INSTR_OFFSETS
	.align		4
        /*006c*/ 	.byte	0x04, 0x1c
        /*006e*/ 	.short	(.L_50 - .L_49)


	//   ....[0]....
.L_49:
        /*0070*/ 	.word	0x00001b20


	//----- nvinfo : EIATTR_CRS_STACK_SIZE
	.align		4
.L_50:
        /*0074*/ 	.byte	0x04, 0x1e
        /*0076*/ 	.short	(.L_52 - .L_51)
.L_51:
        /*0078*/ 	.word	0x00000000


	//----- nvinfo : EIATTR_CBANK_PARAM_SIZE
	.align		4
.L_52:
        /*007c*/ 	.byte	0x03, 0x19
        /*007e*/ 	.short	0x0028


	//----- nvinfo : EIATTR_PARAM_CBANK
	.align		4
        /*0080*/ 	.byte	0x04, 0x0a
        /*0082*/ 	.short	(.L_54 - .L_53)
	.align		4
.L_53:
        /*0084*/ 	.word	index@(.nv.constant0._Z9inte_cellPdS_S_PlP17curandStateXORWOW)
        /*0088*/ 	.short	0x0380
        /*008a*/ 	.short	0x0028


	//----- nvinfo : EIATTR_SW_WAR
	.align		4
.L_54:
        /*008c*/ 	.byte	0x04, 0x36
        /*008e*/ 	.short	(.L_56 - .L_55)
.L_55:
        /*0090*/ 	.word	0x00000008
.L_56:


//--------------------- .nv.callgraph             --------------------------
	.section	.nv.callgraph,"",@"SHT_CUDA_CALLGRAPH"
	.align	4
	.sectionentsize	8
	.align		4
        /*0000*/ 	.word	0x00000000
	.align		4
        /*0004*/ 	.word	0xffffffff
	.align		4
        /*0008*/ 	.word	0x00000000
	.align		4
        /*000c*/ 	.word	0xfffffffe
	.align		4
        /*0010*/ 	.word	0x00000000
	.align		4
        /*0014*/ 	.word	0xfffffffd
	.align		4
        /*0018*/ 	.word	0x00000000
	.align		4
        /*001c*/ 	.word	0xfffffffc


//--------------------- .nv.constant4             --------------------------
	.section	.nv.constant4,"a",@progbits
	.align	8
	.align		8
.nv.constant4:
        /*0000*/ 	.dword	precalc_xorwow_matrix
	.align		8
        /*0008*/ 	.dword	precalc_xorwow_offset_matrix
	.align		8
        /*0010*/ 	.dword	mrg32k3aM1
	.align		8
        /*0018*/ 	.dword	mrg32k3aM2
	.align		8
        /*0020*/ 	.dword	mrg32k3aM1SubSeq
	.align		8
        /*0028*/ 	.dword	mrg32k3aM2SubSeq
	.align		8
        /*0030*/ 	.dword	mrg32k3aM1Seq
	.align		8
        /*0038*/ 	.dword	mrg32k3aM2Seq


//--------------------- .nv.constant3             --------------------------
	.section	.nv.constant3,"a",@progbits
	.align	8
.nv.constant3:
	.type		__cr_lgamma_table,@object
	.size		__cr_lgamma_table,(.L_8 - __cr_lgamma_table)
__cr_lgamma_table:
        /*0000*/ 	.byte	0x00, 0x00, 0x00, 0x00, 0x00, 0x00, 0x00, 0x00, 0x00, 0x00, 0x00, 0x00, 0x00, 0x00, 0x00, 0x00
        /*0010*/ 	.byte	0xef, 0x39, 0xfa, 0xfe, 0x42, 0x2e, 0xe6, 0x3f, 0x02, 0x20, 0x2a, 0xfa, 0x0b, 0xab, 0xfc, 0x3f
        /*0020*/ 	.byte	0xf9, 0x2c, 0x92, 0x7c, 0xa7, 0x6c, 0x09, 0x40, 0xc9, 0x79, 0x44, 0x3c, 0x64, 0x26, 0x13, 0x40
        /*0030*/ 	.byte	0xca, 0x01, 0xcf, 0x3a, 0x27, 0x51, 0x1a, 0x40, 0x30, 0xcc, 0x2d, 0xf3, 0xe1, 0x0c, 0x21, 0x40
        /*0040*/ 	.byte	0x0d, 0xb7, 0xfc, 0x82, 0x8e, 0x35, 0x25, 0x40
.L_8:


//--------------------- .text._Z8big_plusPdS_Pi   --------------------------
	.section	.text._Z8big_plusPdS_Pi,"ax",@progbits
	.align	128
        .global         _Z8big_plusPdS_Pi
        .type           _Z8big_plusPdS_Pi,@function
        .size           _Z8big_plusPdS_Pi,(.L_x_24 - _Z8big_plusPdS_Pi)
        .other          _Z8big_plusPdS_Pi,@"STO_CUDA_ENTRY STV_DEFAULT"
_Z8big_plusPdS_Pi:
.text._Z8big_plusPdS_Pi:
[----:B------:R-:W-:Y:S08]  /*0000*/  LDC R1, c[0x0][0x37c] ;  /* 0x0000df00ff017b82 */ /* 0x000ff00000000800 */
[----:B------:R-:W0:Y:S01]  /*0010*/  LDC.64 R2, c[0x0][0x390] ;  /* 0x0000e400ff027b82 */ /* 0x000e220000000a00 */
[----:B------:R-:W0:Y:S01]  /*0020*/  LDCU.64 UR4, c[0x0][0x358] ;  /* 0x00006b00ff0477ac */ /* 0x000e220008000a00 */
[----:B------:R-:W1:Y:S06]  /*0030*/  S2R R5, SR_TID.X ;  /* 0x0000000000057919 */ /* 0x000e6c0000002100 */
[----:B------:R-:W1:Y:S08]  /*0040*/  S2UR UR6, SR_CTAID.X ;  /* 0x00000000000679c3 */ /* 0x000e700000002500 */
[----:B------:R-:W2:Y:S01]  /*0050*/  LDC.64 R16, c[0x0][0x380] ;  /* 0x0000e000ff107b82 */ /* 0x000ea20000000a00 */
[----:B0-----:R-:W1:Y:S02]  /*0060*/  LDG.E R0, desc[UR4][R2.64] ;  /* 0x0000000402007981 */ /* 0x001e64000c1e1900 */
[----:B-1----:R-:W-:-:S05]  /*0070*/  IMAD R0, R0, UR6, R5 ;  /* 0x0000000600007c24 */ /* 0x002fca000f8e0205 */
[----:B------:R-:W-:-:S05]  /*0080*/  SHF.L.U32 R5, R0, 0x4, RZ ;  /* 0x0000000400057819 */ /* 0x000fca00000006ff */
[----:B--2---:R-:W-:-:S05]  /*0090*/  IMAD.WIDE R16, R5, 0x8, R16 ;  /* 0x0000000805107825 */ /* 0x004fca00078e0210 */
[----:B------:R-:W2:Y:S04]  /*00a0*/  LDG.E.64 R4, desc[UR4][R16.64] ;  /* 0x0000000410047981 */ /* 0x000ea8000c1e1b00 */
[----:B------:R-:W3:Y:S04]  /*00b0*/  LDG.E.64 R24, desc[UR4][R16.64+0x8] ;  /* 0x0000080410187981 */ /* 0x000ee8000c1e1b00 */
[----:B------:R-:W4:Y:S04]  /*00c0*/  LDG.E.64 R18, desc[UR4][R16.64+0x10] ;  /* 0x0000100410127981 */ /* 0x000f28000c1e1b00 */
[----:B------:R-:W5:Y:S04]  /*00d0*/  LDG.E.64 R22, desc[UR4][R16.64+0x18] ;  /* 0x0000180410167981 */ /* 0x000f68000c1e1b00 */
[----:B------:R-:W5:Y:S04]  /*00e0*/  LDG.E.64 R20, desc[UR4][R16.64+0x20] ;  /* 0x0000200410147981 */ /* 0x000f68000c1e1b00 */
[----:B------:R-:W5:Y:S04]  /*00f0*/  LDG.E.64 R2, desc[UR4][R16.64+0x28] ;  /* 0x0000280410027981 */ /* 0x000f68000c1e1b00 */
[----:B------:R-:W5:Y:S04]  /*0100*/  LDG.E.64 R14, desc[UR4][R16.64+0x30] ;  /* 0x00003004100e7981 */ /* 0x000f68000c1e1b00 */
[----:B------:R-:W5:Y:S04]  /*0110*/  LDG.E.64 R12, desc[UR4][R16.64+0x38] ;  /* 0x00003804100c7981 */ /* 0x000f68000c1e1b00 */
[----:B------:R-:W5:Y:S04]  /*0120*/  LDG.E.64 R10, desc[UR4][R16.64+0x40] ;  /* 0x00004004100a7981 */ /* 0x000f68000c1e1b00 */
[----:B------:R-:W5:Y:S04]  /*0130*/  LDG.E.64 R8, desc[UR4][R16.64+0x48] ;  /* 0x0000480410087981 */ /* 0x000f68000c1e1b00 */
[----:B------:R-:W5:Y:S01]  /*0140*/  LDG.E.64 R6, desc[UR4][R16.64+0x50] ;  /* 0x0000500410067981 */ /* 0x000f62000c1e1b00 */
[----:B--2---:R-:W-:-:S08]  /*0150*/  DADD R4, RZ, R4 ;  /* 0x00000000ff047229 */ /* 0x004fd00000000004 */
[----:B---3--:R-:W-:Y:S02]  /*0160*/  DADD R24, R4, R24 ;  /* 0x0000000004187229 */ /* 0x008fe40000000018 */
[----:B------:R-:W2:Y:S06]  /*0170*/  LDG.E.64 R4, desc[UR4][R16.64+0x58] ;  /* 0x0000580410047981 */ /* 0x000eac000c1e1b00 */
[----:B----4-:R-:W-:Y:S01]  /*0180*/  DADD R24, R24, R18 ;  /* 0x0000000018187229 */ /* 0x010fe20000000012 */
[----:B------:R-:W3:Y:S07]  /*0190*/  LDG.E.64 R18, desc[UR4][R16.64+0x60] ;  /* 0x0000600410127981 */ /* 0x000eee000c1e1b00 */
[----:B-----5:R-:W-:Y:S01]  /*01a0*/  DADD R24, R24, R22 ;  /* 0x0000000018187229 */ /* 0x020fe20000000016 */
[----:B------:R-:W4:Y:S07]  /*01b0*/  LDG.E.64 R22, desc[UR4][R16.64+0x68] ;  /* 0x0000680410167981 */ /* 0x000f2e000c1e1b00 */
[----:B------:R-:W-:Y:S01]  /*01c0*/  DADD R26, R24, R20 ;  /* 0x00000000181a7229 */ /* 0x000fe20000000014 */
[----:B------:R-:W5:Y:S04]  /*01d0*/  LDG.E.64 R20, desc[UR4][R16.64+0x70] ;  /* 0x0000700410147981 */ /* 0x000f68000c1e1b00 */
[----:B------:R-:W5:Y:S03]  /*01e0*/  LDG.E.64 R24, desc[UR4][R16.64+0x78] ;  /* 0x0000780410187981 */ /* 0x000f66000c1e1b00 */
[----:B------:R-:W-:-:S08]  /*01f0*/  DADD R2, R26, R2 ;  /* 0x000000001a027229 */ /* 0x000fd00000000002 */
[----:B------:R-:W-:-:S08]  /*0200*/  DADD R2, R2, R14 ;  /* 0x0000000002027229 */ /* 0x000fd0000000000e */
[----:B------:R-:W-:-:S08]  /*0210*/  DADD R2, R2, R12 ;  /* 0x0000000002027229 */ /* 0x000fd0000000000c */
[----:B------:R-:W-:-:S08]  /*0220*/  DADD R2, R2, R10 ;  /* 0x0000000002027229 */ /* 0x000fd0000000000a */
[----:B------:R-:W-:-:S08]  /*0230*/  DADD R2, R2, R8 ;  /* 0x0000000002027229 */ /* 0x000fd00000000008 */
[----:B------:R-:W-:-:S08]  /*0240*/  DADD R2, R2, R6 ;  /* 0x0000000002027229 */ /* 0x000fd00000000006 */
[----:B--2---:R-:W-:Y:S01]  /*0250*/  DADD R2, R2, R4 ;  /* 0x0000000002027229 */ /* 0x004fe20000000004 */
[----:B------:R-:W0:Y:S07]  /*0260*/  LDC.64 R4, c[0x0][0x388] ;  /* 0x0000e200ff047b82 */ /* 0x000e2e0000000a00 */
[----:B---3--:R-:W-:-:S08]  /*0270*/  DADD R2, R2, R18 ;  /* 0x0000000002027229 */ /* 0x008fd00000000012 */
[----:B----4-:R-:W-:-:S08]  /*0280*/  DADD R2, R2, R22 ;  /* 0x0000000002027229 */ /* 0x010fd00000000016 */
[----:B-----5:R-:W-:-:S08]  /*0290*/  DADD R2, R2, R20 ;  /* 0x0000000002027229 */ /* 0x020fd00000000014 */
[----:B------:R-:W-:Y:S01]  /*02a0*/  DADD R2, R2, R24 ;  /* 0x0000000002027229 */ /* 0x000fe20000000018 */
[----:B0-----:R-:W-:-:S07]  /*02b0*/  IMAD.WIDE R4, R0, 0x8, R4 ;  /* 0x0000000800047825 */ /* 0x001fce00078e0204 */
[----:B------:R-:W-:-:S07]  /*02c0*/  DMUL R2, R2, 0.0625 ;  /* 0x3fb0000002027828 */ /* 0x000fce0000000000 */
[----:B------:R-:W-:Y:S01]  /*02d0*/  STG.E.64 desc[UR4][R4.64], R2 ;  /* 0x0000000204007986 */ /* 0x000fe2000c101b04 */
[----:B------:R-:W-:Y:S06]  /*02e0*/  BAR.SYNC.DEFER_BLOCKING 0x0 ;  /* 0x0000000000007b1d */ /* 0x000fec0000010000 */
[----:B------:R-:W-:Y:S05]  /*02f0*/  EXIT ;  /* 0x000000000000794d */ /* 0x000fea0003800000 */
.L_x_0:
[----:B------:R-:W-:-:S00]  /*0300*/  BRA `(.L_x_0) ;  /* 0xfffffffc00fc7947 */ /* 0x000fc0000383ffff */
[----:B------:R-:W-:-:S00]  /*0310*/  NOP ;  /* 0x0000000000007918 */ /* 0x000fc00000000000 */
        /* <DEDUP_REMOVED lines=14> */
.L_x_24:


//--------------------- .text._Z9inte_cellPdS_S_PlP17curandStateXORWOW --------------------------
	.section	.text._Z9inte_cellPdS_S_PlP17curandStateXORWOW,"ax",@progbits
	.align	128
        .global         _Z9inte_cellPdS_S_PlP17curandStateXORWOW
        .type           _Z9inte_cellPdS_S_PlP17curandStateXORWOW,@function
        .size           _Z9inte_cellPdS_S_PlP17curandStateXORWOW,(.L_x_23 - _Z9inte_cellPdS_S_PlP17curandStateXORWOW)
        .other          _Z9inte_cellPdS_S_PlP17curandStateXORWOW,@"STO_CUDA_ENTRY STV_DEFAULT"
_Z9inte_cellPdS_S_PlP17curandStateXORWOW:
.text._Z9inte_cellPdS_S_PlP17curandStateXORWOW:
[----:B------:R-:W-:Y:S08]  /*0000*/  LDC R1, c[0x0][0x37c] ;  /* 0x0000df00ff017b82 */ /* 0x000ff00000000800 */
[----:B------:R-:W0:Y:S01]  /*0010*/  LDC.64 R2, c[0x0][0x398] ;  /* 0x0000e600ff027b82 */ /* 0x000e220000000a00 */
[----:B------:R-:W0:Y:S01]  /*0020*/  LDCU.64 UR6, c[0x0][0x358] ;  /* 0x00006b00ff0677ac */ /* 0x000e220008000a00 */
[----:B------:R-:W1:Y:S06]  /*0030*/  S2R R0, SR_TID.X ;  /* 0x0000000000007919 */ /* 0x000e6c0000002100 */
[----:B------:R-:W2:Y:S08]  /*0040*/  S2UR UR4, SR_CTAID.X ;  /* 0x00000000000479c3 */ /* 0x000eb00000002500 */
[----:B------:R-:W3:Y:S01]  /*0050*/  LDC.64 R18, c[0x0][0x3a0] ;  /* 0x0000e800ff127b82 */ /* 0x000ee20000000a00 */
[----:B0-----:R-:W4:Y:S01]  /*0060*/  LDG.E.64 R2, desc[UR6][R2.64] ;  /* 0x0000000602027981 */ /* 0x001f22000c1e1b00 */
[----:B------:R-:W-:Y:S01]  /*0070*/  BSSY.RECONVERGENT B0, `(.L_x_1) ;  /* 0x00000e5000007945 */ /* 0x000fe20003800200 */
[----:B--2---:R-:W-:-:S06]  /*0080*/  USHF.L.U32 UR4, UR4, 0xa, URZ ;  /* 0x0000000a04047899 */ /* 0x004fcc00080006ff */
[----:B-1----:R-:W-:-:S04]  /*0090*/  LOP3.LUT P0, R0, RZ, UR4, R0, 0xee, !PT ;  /* 0x00000004ff007c12 */ /* 0x002fc8000f80ee00 */
[----:B------:R-:W-:Y:S01]  /*00a0*/  SHF.R.S32.HI R5, RZ, 0x1f, R0 ;  /* 0x0000001fff057819 */ /* 0x000fe20000011400 */
[C---:B---3--:R-:W-:Y:S01]  /*00b0*/  IMAD.WIDE R18, R0.reuse, 0x30, R18 ;  /* 0x0000003000127825 */ /* 0x048fe200078e0212 */
[----:B----4-:R-:W-:-:S04]  /*00c0*/  IADD3 R9, P1, PT, R0, R2, RZ ;  /* 0x0000000200097210 */ /* 0x010fc80007f3e0ff */
[----:B------:R-:W-:Y:S01]  /*00d0*/  LOP3.LUT R9, R9, 0xaad26b49, RZ, 0x3c, !PT ;  /* 0xaad26b4909097812 */ /* 0x000fe200078e3cff */
[----:B------:R-:W-:-:S04]  /*00e0*/  IMAD.X R8, R3, 0x1, R5, P1 ;  /* 0x0000000103087824 */ /* 0x000fc800008e0605 */
[----:B------:R-:W-:Y:S01]  /*00f0*/  IMAD R9, R9, 0x4182bed5, RZ ;  /* 0x4182bed509097824 */ /* 0x000fe200078e02ff */
[----:B------:R-:W-:-:S03]  /*0100*/  LOP3.LUT R8, R8, 0xf7dcefdd, RZ, 0x3c, !PT ;  /* 0xf7dcefdd08087812 */ /* 0x000fc600078e3cff */
[C---:B------:R-:W-:Y:S01]  /*0110*/  VIADD R3, R9.reuse, 0x75bcd15 ;  /* 0x075bcd1509037836 */ /* 0x040fe20000000000 */
[C---:B------:R-:W-:Y:S01]  /*0120*/  LOP3.LUT R6, R9.reuse, 0x159a55e5, RZ, 0x3c, !PT ;  /* 0x159a55e509067812 */ /* 0x040fe200078e3cff */
[----:B------:R-:W-:Y:S02]  /*0130*/  IMAD R12, R8, -0x658354e5, RZ ;  /* 0x9a7cab1b080c7824 */ /* 0x000fe400078e02ff */
[C---:B------:R-:W-:Y:S02]  /*0140*/  VIADD R13, R9.reuse, 0x583f19 ;  /* 0x00583f19090d7836 */ /* 0x040fe40000000000 */
[C---:B------:R-:W-:Y:S01]  /*0150*/  VIADD R7, R12.reuse, 0x1f123bb5 ;  /* 0x1f123bb50c077836 */ /* 0x040fe20000000000 */
[----:B------:R-:W-:Y:S02]  /*0160*/  IADD3 R2, PT, PT, R9, 0x64f0c9, R12 ;  /* 0x0064f0c909027810 */ /* 0x000fe40007ffe00c */
[----:B------:R-:W-:Y:S02]  /*0170*/  LOP3.LUT R12, R12, 0x5491333, RZ, 0x3c, !PT ;  /* 0x054913330c0c7812 */ /* 0x000fe400078e3cff */
[----:B------:R0:W-:Y:S04]  /*0180*/  STG.E.64 desc[UR6][R18.64+0x8], R6 ;  /* 0x0000080612007986 */ /* 0x0001e8000c101b06 */
[----:B------:R0:W-:Y:S04]  /*0190*/  STG.E.64 desc[UR6][R18.64], R2 ;  /* 0x0000000212007986 */ /* 0x0001e8000c101b06 */
[----:B------:R0:W-:Y:S01]  /*01a0*/  STG.E.64 desc[UR6][R18.64+0x10], R12 ;  /* 0x0000100c12007986 */ /* 0x0001e2000c101b06 */
[----:B------:R-:W-:Y:S05]  /*01b0*/  @!P0 BRA `(.L_x_2) ;  /* 0x0000000c00408947 */ /* 0x000fea0003800000 */
[----:B0-----:R-:W-:Y:S02]  /*01c0*/  IMAD.MOV.U32 R2, RZ, RZ, R5 ;  /* 0x000000ffff027224 */ /* 0x001fe400078e0005 */
[----:B------:R-:W-:Y:S02]  /*01d0*/  IMAD.MOV.U32 R14, RZ, RZ, RZ ;  /* 0x000000ffff0e7224 */ /* 0x000fe400078e00ff */
[----:B------:R-:W-:-:S07]  /*01e0*/  IMAD.MOV.U32 R15, RZ, RZ, R0 ;  /* 0x000000ffff0f7224 */ /* 0x000fce00078e0000 */
.L_x_8:
[----:B------:R-:W-:Y:S01]  /*01f0*/  LOP3.LUT R16, R15, 0x3, RZ, 0xc0, !PT ;  /* 0x000000030f107812 */ /* 0x000fe200078ec0ff */
[----:B------:R-:W-:Y:S03]  /*0200*/  BSSY.RECONVERGENT B1, `(.L_x_3) ;  /* 0x00000c5000017945 */ /* 0x000fe60003800200 */
[----:B------:R-:W-:-:S04]  /*0210*/  ISETP.NE.U32.AND P0, PT, R16, RZ, PT ;  /* 0x000000ff1000720c */ /* 0x000fc80003f05070 */
[----:B------:R-:W-:-:S13]  /*0220*/  ISETP.NE.AND.EX P0, PT, RZ, RZ, PT, P0 ;  /* 0x000000ffff00720c */ /* 0x000fda0003f05300 */
[----:B0-----:R-:W-:Y:S05]  /*0230*/  @!P0 BRA `(.L_x_4) ;  /* 0x0000000c00048947 */ /* 0x001fea0003800000 */
[----:B------:R-:W0:Y:S01]  /*0240*/  LDC.64 R4, c[0x4][RZ] ;  /* 0x01000000ff047b82 */ /* 0x000e220000000a00 */
[----:B------:R-:W-:Y:S02]  /*0250*/  IMAD.MOV.U32 R17, RZ, RZ, RZ ;  /* 0x000000ffff117224 */ /* 0x000fe400078e00ff */
[----:B0-----:R-:W-:-:S07]  /*0260*/  IMAD.WIDE.U32 R4, R14, 0xc80, R4 ;  /* 0x00000c800e047825 */ /* 0x001fce00078e0004 */
.L_x_7:
[----:B------:R-:W-:Y:S01]  /*0270*/  IMAD.MOV.U32 R21, RZ, RZ, RZ ;  /* 0x000000ffff157224 */ /* 0x000fe200078e00ff */
[----:B0-----:R-:W-:Y:S02]  /*0280*/  CS2R R12, SRZ ;  /* 0x00000000000c7805 */ /* 0x001fe4000001ff00 */
[----:B------:R-:W-:Y:S01]  /*0290*/  CS2R R6, SRZ ;  /* 0x0000000000067805 */ /* 0x000fe2000001ff00 */
[----:B------:R-:W-:-:S07]  /*02a0*/  IMAD.MOV.U32 R3, RZ, RZ, RZ ;  /* 0x000000ffff037224 */ /* 0x000fce00078e00ff */
.L_x_6:
[----:B------:R-:W-:-:S05]  /*02b0*/  IMAD.WIDE.U32 R10, R21, 0x4, R18 ;  /* 0x00000004150a7825 */ /* 0x000fca00078e0012 */
[----:B------:R0:W5:Y:S01]  /*02c0*/  LDG.E R20, desc[UR6][R10.64+0x4] ;  /* 0x000004060a147981 */ /* 0x000162000c1e1900 */
[----:B------:R-:W-:Y:S02]  /*02d0*/  IMAD.SHL.U32 R22, R21, 0x20, RZ ;  /* 0x0000002015167824 */ /* 0x000fe400078e00ff */
[----:B------:R-:W-:-:S07]  /*02e0*/  IMAD.MOV.U32 R23, RZ, RZ, RZ ;  /* 0x000000ffff177224 */ /* 0x000fce00078e00ff */
.L_x_5:
[----:B-----5:R-:W-:Y:S01]  /*02f0*/  SHF.R.U32.HI R28, RZ, R23, R20 ;  /* 0x00000017ff1c7219 */ /* 0x020fe20000011614 */
[----:B0-----:R-:W-:-:S03]  /*0300*/  IMAD.IADD R10, R22, 0x1, R23 ;  /* 0x00000001160a7824 */ /* 0x001fc600078e0217 */
[----:B------:R-:W-:-:S04]  /*0310*/  LOP3.LUT R11, R28, 0x1, RZ, 0xc0, !PT ;  /* 0x000000011c0b7812 */ /* 0x000fc800078ec0ff */
[----:B------:R-:W-:Y:S01]  /*0320*/  ISETP.NE.U32.AND P0, PT, R11, 0x1, PT ;  /* 0x000000010b00780c */ /* 0x000fe20003f05070 */
[----:B------:R-:W-:-:S04]  /*0330*/  IMAD R11, R10, 0x5, RZ ;  /* 0x000000050a0b7824 */ /* 0x000fc800078e02ff */
[----:B------:R-:W-:-:S08]  /*0340*/  IMAD.WIDE.U32 R10, R11, 0x4, R4 ;  /* 0x000000040b0a7825 */ /* 0x000fd000078e0004 */
[----:B------:R-:W2:Y:S04]  /*0350*/  @!P0 LDG.E R24, desc[UR6][R10.64] ;  /* 0x000000060a188981 */ /* 0x000ea8000c1e1900 */
[----:B------:R-:W3:Y:S01]  /*0360*/  @!P0 LDG.E R26, desc[UR6][R10.64+0x8] ;  /* 0x000008060a1a8981 */ /* 0x000ee2000c1e1900 */
[----:B------:R-:W-:-:S03]  /*0370*/  R2P PR, R28, 0x7e ;  /* 0x0000007e1c007804 */ /* 0x000fc60000000000 */
[----:B------:R-:W4:Y:S04]  /*0380*/  @!P0 LDG.E R25, desc[UR6][R10.64+0x4] ;  /* 0x000004060a198981 */ /* 0x000f28000c1e1900 */
[----:B------:R-:W4:Y:S06]  /*0390*/  @!P0 LDG.E R27, desc[UR6][R10.64+0xc] ;  /* 0x00000c060a1b8981 */ /* 0x000f2c000c1e1900 */
[----:B------:R-:W4:Y:S04]  /*03a0*/  @P2 LDG.E R30, desc[UR6][R10.64+0x38] ;  /* 0x000038060a1e2981 */ /* 0x000f28000c1e1900 */
[----:B------:R-:W4:Y:S01]  /*03b0*/  @P3 LDG.E R32, desc[UR6][R10.64+0x4c] ;  /* 0x00004c060a203981 */ /* 0x000f22000c1e1900 */
[----:B--2---:R-:W-:-:S03]  /*03c0*/  @!P0 LOP3.LUT R3, R3, R24, RZ, 0x3c, !PT ;  /* 0x0000001803038212 */ /* 0x004fc600078e3cff */
[----:B------:R-:W2:Y:S01]  /*03d0*/  @!P0 LDG.E R24, desc[UR6][R10.64+0x10] ;  /* 0x000010060a188981 */ /* 0x000ea2000c1e1900 */
[----:B---3--:R-:W-:-:S03]  /*03e0*/  @!P0 LOP3.LUT R7, R7, R26, RZ, 0x3c, !PT ;  /* 0x0000001a07078212 */ /* 0x008fc600078e3cff */
[----:B------:R-:W3:Y:S01]  /*03f0*/  @P1 LDG.E R26, desc[UR6][R10.64+0x24] ;  /* 0x000024060a1a1981 */ /* 0x000ee2000c1e1900 */
[----:B--2---:R-:W-:-:S03]  /*0400*/  @!P0 LOP3.LUT R13, R13, R24, RZ, 0x3c, !PT ;  /* 0x000000180d0d8212 */ /* 0x004fc600078e3cff */
[----:B------:R-:W2:Y:S01]  /*0410*/  @P1 LDG.E R24, desc[UR6][R10.64+0x14] ;  /* 0x000014060a181981 */ /* 0x000ea2000c1e1900 */
[----:B---3--:R-:W-:-:S03]  /*0420*/  @P1 LOP3.LUT R13, R13, R26, RZ, 0x3c, !PT ;  /* 0x0000001a0d0d1212 */ /* 0x008fc600078e3cff */
[----:B------:R-:W3:Y:S01]  /*0430*/  @P4 LDG.E R26, desc[UR6][R10.64+0x60] ;  /* 0x000060060a1a4981 */ /* 0x000ee2000c1e1900 */
[----:B----4-:R-:W-:Y:S02]  /*0440*/  @P2 LOP3.LUT R13, R13, R30, RZ, 0x3c, !PT ;  /* 0x0000001e0d0d2212 */ /* 0x010fe400078e3cff */
[----:B------:R-:W-:Y:S01]  /*0450*/  @!P0 LOP3.LUT R6, R6, R25, RZ, 0x3c, !PT ;  /* 0x0000001906068212 */ /* 0x000fe200078e3cff */
[----:B------:R-:W4:Y:S01]  /*0460*/  @P5 LDG.E R30, desc[UR6][R10.64+0x74] ;  /* 0x000074060a1e5981 */ /* 0x000f22000c1e1900 */
[----:B------:R-:W-:Y:S02]  /*0470*/  @P3 LOP3.LUT R13, R13, R32, RZ, 0x3c, !PT ;  /* 0x000000200d0d3212 */ /* 0x000fe400078e3cff */
[----:B------:R-:W-:Y:S01]  /*0480*/  @!P0 LOP3.LUT R12, R12, R27, RZ, 0x3c, !PT ;  /* 0x0000001b0c0c8212 */ /* 0x000fe200078e3cff */
[----:B------:R-:W4:Y:S04]  /*0490*/  @P1 LDG.E R25, desc[UR6][R10.64+0x18] ;  /* 0x000018060a191981 */ /* 0x000f28000c1e1900 */
[----:B------:R-:W4:Y:S04]  /*04a0*/  @P1 LDG.E R27, desc[UR6][R10.64+0x20] ;  /* 0x000020060a1b1981 */ /* 0x000f28000c1e1900 */
[----:B------:R-:W4:Y:S01]  /*04b0*/  @P6 LDG.E R32, desc[UR6][R10.64+0x88] ;  /* 0x000088060a206981 */ /* 0x000f22000c1e1900 */
[----:B--2---:R-:W-:-:S03]  /*04c0*/  @P1 LOP3.LUT R3, R3, R24, RZ, 0x3c, !PT ;  /* 0x0000001803031212 */ /* 0x004fc600078e3cff */
[----:B------:R-:W2:Y:S01]  /*04d0*/  @P1 LDG.E R24, desc[UR6][R10.64+0x1c] ;  /* 0x00001c060a181981 */ /* 0x000ea2000c1e1900 */
[----:B---3--:R-:W-:-:S03]  /*04e0*/  @P4 LOP3.LUT R13, R13, R26, RZ, 0x3c, !PT ;  /* 0x0000001a0d0d4212 */ /* 0x008fc600078e3cff */
[----:B------:R-:W3:Y:S01]  /*04f0*/  @P2 LDG.E R26, desc[UR6][R10.64+0x28] ;  /* 0x000028060a1a2981 */ /* 0x000ee2000c1e1900 */
[----:B----4-:R-:W-:-:S03]  /*0500*/  @P1 LOP3.LUT R6, R6, R25, RZ, 0x3c, !PT ;  /* 0x0000001906061212 */ /* 0x010fc600078e3cff */
[----:B------:R-:W4:Y:S01]  /*0510*/  @P2 LDG.E R25, desc[UR6][R10.64+0x2c] ;  /* 0x00002c060a192981 */ /* 0x000f22000c1e1900 */
[----:B------:R-:W-:-:S03]  /*0520*/  @P1 LOP3.LUT R12, R12, R27, RZ, 0x3c, !PT ;  /* 0x0000001b0c0c1212 */ /* 0x000fc600078e3cff */
        /* <DEDUP_REMOVED lines=29> */
[----:B------:R-:W-:Y:S02]  /*0700*/  LOP3.LUT P0, RZ, R28, 0x80, RZ, 0xc0, !PT ;  /* 0x000000801cff7812 */ /* 0x000fe4000780c0ff */
[----:B----4-:R-:W-:Y:S02]  /*0710*/  @P5 LOP3.LUT R6, R6, R25, RZ, 0x3c, !PT ;  /* 0x0000001906065212 */ /* 0x010fe400078e3cff */
        /* <DEDUP_REMOVED lines=15> */
[----:B------:R-:W-:-:S04]  /*0810*/  @P5 LOP3.LUT R13, R13, R30, RZ, 0x3c, !PT ;  /* 0x0000001e0d0d5212 */ /* 0x000fc800078e3cff */
[----:B------:R-:W-:Y:S02]  /*0820*/  @P6 LOP3.LUT R13, R13, R32, RZ, 0x3c, !PT ;  /* 0x000000200d0d6212 */ /* 0x000fe400078e3cff */
[----:B----4-:R-:W-:Y:S02]  /*0830*/  @P0 LOP3.LUT R6, R6, R25, RZ, 0x3c, !PT ;  /* 0x0000001906060212 */ /* 0x010fe400078e3cff */
[----:B------:R-:W-:Y:S02]  /*0840*/  @P0 LOP3.LUT R12, R12, R27, RZ, 0x3c, !PT ;  /* 0x0000001b0c0c0212 */ /* 0x000fe400078e3cff */
[----:B--2---:R-:W-:Y:S02]  /*0850*/  @P0 LOP3.LUT R7, R7, R24, RZ, 0x3c, !PT ;  /* 0x0000001807070212 */ /* 0x004fe400078e3cff */
[----:B---3--:R-:W-:Y:S02]  /*0860*/  @P0 LOP3.LUT R13, R13, R26, RZ, 0x3c, !PT ;  /* 0x0000001a0d0d0212 */ /* 0x008fe400078e3cff */
[----:B------:R-:W-:-:S13]  /*0870*/  R2P PR, R28.B1, 0x7f ;  /* 0x0000007f1c007804 */ /* 0x000fda0000001000 */
[----:B------:R-:W2:Y:S04]  /*0880*/  @P0 LDG.E R24, desc[UR6][R10.64+0xa0] ;  /* 0x0000a0060a180981 */ /* 0x000ea8000c1e1900 */
[----:B------:R-:W3:Y:S04]  /*0890*/  @P0 LDG.E R25, desc[UR6][R10.64+0xa4] ;  /* 0x0000a4060a190981 */ /* 0x000ee8000c1e1900 */
        /* <DEDUP_REMOVED lines=16> */
[----:B------:R-:W-:-:S03]  /*09a0*/  @P0 LOP3.LUT R12, R12, R27, RZ, 0x3c, !PT ;  /* 0x0000001b0c0c0212 */ /* 0x000fc600078e3cff */
[----:B------:R-:W2:Y:S01]  /*09b0*/  @P2 LDG.E R27, desc[UR6][R10.64+0xcc] ;  /* 0x0000cc060a1b2981 */ /* 0x000ea2000c1e1900 */
[----:B---3--:R-:W-:Y:S02]  /*09c0*/  @P1 LOP3.LUT R12, R12, R25, RZ, 0x3c, !PT ;  /* 0x000000190c0c1212 */ /* 0x008fe400078e3cff */
[----:B----4-:R-:W-:Y:S01]  /*09d0*/  @P2 LOP3.LUT R3, R3, R26, RZ, 0x3c, !PT ;  /* 0x0000001a03032212 */ /* 0x010fe200078e3cff */
[----:B------:R-:W3:Y:S04]  /*09e0*/  @P2 LDG.E R25, desc[UR6][R10.64+0xd4] ;  /* 0x0000d4060a192981 */ /* 0x000ee8000c1e1900 */
        /* <DEDUP_REMOVED lines=9> */
[----:B------:R-:W-:Y:S02]  /*0a80*/  LOP3.LUT P0, RZ, R28, 0x8000, RZ, 0xc0, !PT ;  /* 0x000080001cff7812 */ /* 0x000fe4000780c0ff */
[----:B------:R-:W-:Y:S01]  /*0a90*/  @P2 LOP3.LUT R6, R6, R27, RZ, 0x3c, !PT ;  /* 0x0000001b06062212 */ /* 0x000fe200078e3cff */
[----:B------:R-:W2:Y:S03]  /*0aa0*/  @P3 LDG.E R28, desc[UR6][R10.64+0xdc] ;  /* 0x0000dc060a1c3981 */ /* 0x000ea6000c1e1900 */
[----:B---3--:R-:W-:Y:S01]  /*0ab0*/  @P3 LOP3.LUT R6, R6, R25, RZ, 0x3c, !PT ;  /* 0x0000001906063212 */ /* 0x008fe200078e3cff */
[----:B------:R-:W3:Y:S01]  /*0ac0*/  @P3 LDG.E R27, desc[UR6][R10.64+0xe8] ;  /* 0x0000e8060a1b3981 */ /* 0x000ee2000c1e1900 */
[----:B----4-:R-:W-:-:S03]  /*0ad0*/  @P3 LOP3.LUT R13, R13, R26, RZ, 0x3c, !PT ;  /* 0x0000001a0d0d3212 */ /* 0x010fc600078e3cff */
[----:B------:R-:W4:Y:S04]  /*0ae0*/  @P4 LDG.E R25, desc[UR6][R10.64+0xf4] ;  /* 0x0000f4060a194981 */ /* 0x000f28000c1e1900 */
[----:B------:R-:W3:Y:S01]  /*0af0*/  @P4 LDG.E R26, desc[UR6][R10.64+0xf8] ;  /* 0x0000f8060a1a4981 */ /* 0x000ee2000c1e1900 */
[----:B--2---:R-:W-:-:S03]  /*0b00*/  @P3 LOP3.LUT R7, R7, R24, RZ, 0x3c, !PT ;  /* 0x0000001807073212 */ /* 0x004fc600078e3cff */
[----:B------:R-:W2:Y:S01]  /*0b10*/  @P4 LDG.E R24, desc[UR6][R10.64+0xf0] ;  /* 0x0000f0060a184981 */ /* 0x000ea2000c1e1900 */
[----:B------:R-:W-:-:S03]  /*0b20*/  @P3 LOP3.LUT R3, R3, R28, RZ, 0x3c, !PT ;  /* 0x0000001c03033212 */ /* 0x000fc600078e3cff */
[----:B------:R-:W2:Y:S01]  /*0b30*/  @P5 LDG.E R28, desc[UR6][R10.64+0x10c] ;  /* 0x00010c060a1c5981 */ /* 0x000ea2000c1e1900 */
[----:B----4-:R-:W-:-:S03]  /*0b40*/  @P4 LOP3.LUT R6, R6, R25, RZ, 0x3c, !PT ;  /* 0x0000001906064212 */ /* 0x010fc600078e3cff */
[----:B------:R-:W4:Y:S01]  /*0b50*/  @P5 LDG.E R25, desc[UR6][R10.64+0x108] ;  /* 0x000108060a195981 */ /* 0x000f22000c1e1900 */
[----:B---3--:R-:W-:-:S03]  /*0b60*/  @P4 LOP3.LUT R7, R7, R26, RZ, 0x3c, !PT ;  /* 0x0000001a07074212 */ /* 0x008fc600078e3cff */
        /* <DEDUP_REMOVED lines=19> */
[----:B------:R-:W-:Y:S02]  /*0ca0*/  @P5 LOP3.LUT R7, R7, R28, RZ, 0x3c, !PT ;  /* 0x0000001c07075212 */ /* 0x000fe400078e3cff */
[----:B------:R-:W-:Y:S01]  /*0cb0*/  @P6 LOP3.LUT R6, R6, R27, RZ, 0x3c, !PT ;  /* 0x0000001b06066212 */ /* 0x000fe200078e3cff */
[----:B------:R-:W2:Y:S04]  /*0cc0*/  @P0 LDG.E R28, desc[UR6][R10.64+0x12c] ;  /* 0x00012c060a1c0981 */ /* 0x000ea8000c1e1900 */
[----:B------:R-:W2:Y:S01]  /*0cd0*/  @P0 LDG.E R27, desc[UR6][R10.64+0x138] ;  /* 0x000138060a1b0981 */ /* 0x000ea2000c1e1900 */
[----:B----4-:R-:W-:-:S03]  /*0ce0*/  @P6 LOP3.LUT R12, R12, R25, RZ, 0x3c, !PT ;  /* 0x000000190c0c6212 */ /* 0x010fc600078e3cff */
[----:B------:R-:W4:Y:S01]  /*0cf0*/  @P0 LDG.E R25, desc[UR6][R10.64+0x130] ;  /* 0x000130060a190981 */ /* 0x000f22000c1e1900 */
[----:B---3--:R-:W-:-:S03]  /*0d00*/  @P6 LOP3.LUT R13, R13, R26, RZ, 0x3c, !PT ;  /* 0x0000001a0d0d6212 */ /* 0x008fc600078e3cff */
[----:B------:R-:W3:Y:S01]  /*0d10*/  @P0 LDG.E R26, desc[UR6][R10.64+0x13c] ;  /* 0x00013c060a1a0981 */ /* 0x000ee2000c1e1900 */
[----:B------:R-:W-:Y:S01]  /*0d20*/  VIADD R23, R23, 0x10 ;  /* 0x0000001017177836 */ /* 0x000fe20000000000 */
[----:B--2---:R-:W-:Y:S02]  /*0d30*/  @P6 LOP3.LUT R7, R7, R24, RZ, 0x3c, !PT ;  /* 0x0000001807076212 */ /* 0x004fe400078e3cff */
[----:B------:R-:W2:Y:S02]  /*0d40*/  @P0 LDG.E R24, desc[UR6][R10.64+0x134] ;  /* 0x000134060a180981 */ /* 0x000ea4000c1e1900 */
[----:B------:R-:W-:Y:S02]  /*0d50*/  ISETP.NE.AND P1, PT, R23, 0x20, PT ;  /* 0x000000201700780c */ /* 0x000fe40003f25270 */
[----:B------:R-:W-:Y:S02]  /*0d60*/  @P0 LOP3.LUT R3, R3, R28, RZ, 0x3c, !PT ;  /* 0x0000001c03030212 */ /* 0x000fe400078e3cff */
[----:B------:R-:W-:-:S02]  /*0d70*/  @P0 LOP3.LUT R12, R12, R27, RZ, 0x3c, !PT ;  /* 0x0000001b0c0c0212 */ /* 0x000fc400078e3cff */
[----:B----4-:R-:W-:Y:S02]  /*0d80*/  @P0 LOP3.LUT R6, R6, R25, RZ, 0x3c, !PT ;  /* 0x0000001906060212 */ /* 0x010fe400078e3cff */
[----:B---3--:R-:W-:Y:S02]  /*0d90*/  @P0 LOP3.LUT R13, R13, R26, RZ, 0x3c, !PT ;  /* 0x0000001a0d0d0212 */ /* 0x008fe400078e3cff */
[----:B--2---:R-:W-:-:S03]  /*0da0*/  @P0 LOP3.LUT R7, R7, R24, RZ, 0x3c, !PT ;  /* 0x0000001807070212 */ /* 0x004fc600078e3cff */
[----:B------:R-:W-:Y:S05]  /*0db0*/  @P1 BRA `(.L_x_5) ;  /* 0xfffffff4004c1947 */ /* 0x000fea000383ffff */
[----:B------:R-:W-:-:S05]  /*0dc0*/  VIADD R21, R21, 0x1 ;  /* 0x0000000115157836 */ /* 0x000fca0000000000 */
[----:B------:R-:W-:-:S13]  /*0dd0*/  ISETP.NE.AND P0, PT, R21, 0x5, PT ;  /* 0x000000051500780c */ /* 0x000fda0003f05270 */
[----:B------:R-:W-:Y:S05]  /*0de0*/  @P0 BRA `(.L_x_6) ;  /* 0xfffffff400300947 */ /* 0x000fea000383ffff */
[----:B------:R0:W-:Y:S01]  /*0df0*/  STG.E desc[UR6][R18.64+0x4], R3 ;  /* 0x0000040312007986 */ /* 0x0001e2000c101906 */
[----:B------:R-:W-:-:S03]  /*0e00*/  VIADD R17, R17, 0x1 ;  /* 0x0000000111117836 */ /* 0x000fc60000000000 */
[----:B------:R0:W-:Y:S02]  /*0e10*/  STG.E.64 desc[UR6][R18.64+0x8], R6 ;  /* 0x0000080612007986 */ /* 0x0001e4000c101b06 */
[----:B------:R-:W-:Y:S02]  /*0e20*/  ISETP.GE.U32.AND P0, PT, R17, R16, PT ;  /* 0x000000101100720c */ /* 0x000fe40003f06070 */
[----:B------:R0:W-:Y:S11]  /*0e30*/  STG.E.64 desc[UR6][R18.64+0x10], R12 ;  /* 0x0000100c12007986 */ /* 0x0001f6000c101b06 */
[----:B------:R-:W-:Y:S05]  /*0e40*/  @!P0 BRA `(.L_x_7) ;  /* 0xfffffff400088947 */ /* 0x000fea000383ffff */
.L_x_4:
[----:B------:R-:W-:Y:S05]  /*0e50*/  BSYNC.RECONVERGENT B1 ;  /* 0x0000000000017941 */ /* 0x000fea0003800200 */
.L_x_3:
[C---:B------:R-:W-:Y:S01]  /*0e60*/  ISETP.GT.U32.AND P0, PT, R15.reuse, 0x3, PT ;  /* 0x000000030f00780c */ /* 0x040fe20003f04070 */
[----:B------:R-:W-:Y:S01]  /*0e70*/  VIADD R14, R14, 0x1 ;  /* 0x000000010e0e7836 */ /* 0x000fe20000000000 */
[--C-:B------:R-:W-:Y:S02]  /*0e80*/  SHF.R.U64 R15, R15, 0x2, R2.reuse ;  /* 0x000000020f0f7819 */ /* 0x100fe40000001202 */
[----:B------:R-:W-:Y:S02]  /*0e90*/  ISETP.GT.U32.AND.EX P0, PT, R2, RZ, PT, P0 ;  /* 0x000000ff0200720c */ /* 0x000fe40003f04100 */
[----:B------:R-:W-:-:S11]  /*0ea0*/  SHF.R.U32.HI R2, RZ, 0x2, R2 ;  /* 0x00000002ff027819 */ /* 0x000fd60000011602 */
[----:B------:R-:W-:Y:S05]  /*0eb0*/  @P0 BRA `(.L_x_8) ;  /* 0xfffffff000cc0947 */ /* 0x000fea000383ffff */
.L_x_2:
[----:B------:R-:W-:Y:S05]  /*0ec0*/  BSYNC.RECONVERGENT B0 ;  /* 0x0000000000007941 */ /* 0x000fea0003800200 */
.L_x_1:
[----:B------:R-:W1:Y:S01]  /*0ed0*/  LDCU.128 UR8, c[0x0][0x380] ;  /* 0x00007000ff0877ac */ /* 0x000e620008000c00 */
[----:B------:R2:W-:Y:S01]  /*0ee0*/  STG.E.64 desc[UR6][R18.64+0x18], RZ ;  /* 0x000018ff12007986 */ /* 0x0005e2000c101b06 */
[----:B0-----:R-:W-:Y:S01]  /*0ef0*/  IMAD.SHL.U32 R2, R0, 0x8, RZ ;  /* 0x0000000800027824 */ /* 0x001fe200078e00ff */
[----:B------:R-:W-:Y:S01]  /*0f00*/  SHF.R.S32.HI R5, RZ, 0x1f, R0 ;  /* 0x0000001fff057819 */ /* 0x000fe20000011400 */
[----:B------:R-:W-:Y:S01]  /*0f10*/  IMAD R8, R8, -0x658354e5, R9 ;  /* 0x9a7cab1b08087824 */ /* 0x000fe200078e0209 */
[----:B------:R2:W-:Y:S01]  /*0f20*/  STG.E desc[UR6][R18.64+0x20], RZ ;  /* 0x000020ff12007986 */ /* 0x0005e2000c101906 */
[----:B------:R-:W-:Y:S01]  /*0f30*/  IMAD.MOV.U32 R9, RZ, RZ, R3 ;  /* 0x000000ffff097224 */ /* 0x000fe200078e0003 */
[----:B------:R-:W-:Y:S01]  /*0f40*/  SHF.L.U64.HI R0, R0, 0x3, R5 ;  /* 0x0000000300007819 */ /* 0x000fe20000010205 */
[----:B------:R-:W-:Y:S01]  /*0f50*/  IMAD.MOV.U32 R23, RZ, RZ, R6 ;  /* 0x000000ffff177224 */ /* 0x000fe200078e0006 */
[----:B------:R2:W-:Y:S01]  /*0f60*/  STG.E.64 desc[UR6][R18.64+0x28], RZ ;  /* 0x000028ff12007986 */ /* 0x0005e2000c101b06 */
[----:B------:R-:W-:Y:S01]  /*0f70*/  CS2R R10, SRZ ;  /* 0x00000000000a7805 */ /* 0x000fe2000001ff00 */
[----:B------:R-:W-:Y:S01]  /*0f80*/  VIADD R3, R8, 0x6a788e ;  /* 0x006a788e08037836 */ /* 0x000fe20000000000 */
[----:B------:R-:W-:Y:S01]  /*0f90*/  UMOV UR4, URZ ;  /* 0x000000ff00047c82 */ /* 0x000fe20008000000 */
[----:B-1----:R-:W-:-:S02]  /*0fa0*/  IADD3 R16, P0, PT, R2, UR10, RZ ;  /* 0x0000000a02107c10 */ /* 0x002fc4000ff1e0ff */
[----:B------:R-:W-:Y:S02]  /*0fb0*/  IADD3 R14, P1, PT, R2, UR8, RZ ;  /* 0x00000008020e7c10 */ /* 0x000fe4000ff3e0ff */
[C---:B------:R-:W-:Y:S02]  /*0fc0*/  IADD3.X R17, PT, PT, R0.reuse, UR11, RZ, P0, !PT ;  /* 0x0000000b00117c10 */ /* 0x040fe400087fe4ff */
[----:B--2---:R-:W-:-:S09]  /*0fd0*/  IADD3.X R15, PT, PT, R0, UR9, RZ, P1, !PT ;  /* 0x00000009000f7c10 */ /* 0x004fd20008ffe4ff */
.L_x_17:
[----:B------:R-:W2:Y:S04]  /*0fe0*/  LDG.E.64 R4, desc[UR6][R16.64] ;  /* 0x0000000610047981 */ /* 0x000ea8000c1e1b00 */
[----:B------:R-:W2:Y:S01]  /*0ff0*/  LDG.E.64 R20, desc[UR6][R14.64] ;  /* 0x000000060e147981 */ /* 0x000ea2000c1e1b00 */
[----:B------:R-:W-:Y:S01]  /*1000*/  SHF.R.U32.HI R6, RZ, 0x2, R9 ;  /* 0x00000002ff067819 */ /* 0x000fe20000011609 */
[----:B------:R-:W-:Y:S01]  /*1010*/  IMAD.MOV.U32 R26, RZ, RZ, 0x0 ;  /* 0x00000000ff1a7424 */ /* 0x000fe200078e00ff */
[----:B------:R-:W-:Y:S01]  /*1020*/  SHF.R.U32.HI R22, RZ, 0x2, R23 ;  /* 0x00000002ff167819 */ /* 0x000fe20000011617 */
[----:B------:R-:W-:Y:S01]  /*1030*/  IMAD.MOV.U32 R27, RZ, RZ, 0x3ca00000 ;  /* 0x3ca00000ff1b7424 */ /* 0x000fe200078e00ff */
[----:B------:R-:W-:Y:S01]  /*1040*/  LOP3.LUT R6, R6, R9, RZ, 0x3c, !PT ;  /* 0x0000000906067212 */ /* 0x000fe200078e3cff */
[----:B------:R-:W-:Y:S01]  /*1050*/  IMAD.SHL.U32 R9, R13, 0x10, RZ ;  /* 0x000000100d097824 */ /* 0x000fe200078e00ff */
[----:B------:R-:W-:Y:S01]  /*1060*/  LOP3.LUT R22, R22, R23, RZ, 0x3c, !PT ;  /* 0x0000001716167212 */ /* 0x000fe200078e3cff */
[----:B------:R0:W-:Y:S01]  /*1070*/  STG.E.64 desc[UR6][R18.64+0x8], R12 ;  /* 0x0000080c12007986 */ /* 0x0001e2000c101b06 */
[----:B------:R-:W-:Y:S01]  /*1080*/  BSSY.RECONVERGENT B0, `(.L_x_9) ;  /* 0x000002c000007945 */ /* 0x000fe20003800200 */
[----:B------:R-:W-:-:S05]  /*1090*/  IMAD.SHL.U32 R8, R6, 0x2, RZ ;  /* 0x0000000206087824 */ /* 0x000fca00078e00ff */
[----:B------:R-:W-:Y:S01]  /*10a0*/  LOP3.LUT R8, R6, R8, R9, 0x96, !PT ;  /* 0x0000000806087212 */ /* 0x000fe200078e9609 */
[----:B------:R-:W-:-:S03]  /*10b0*/  IMAD.SHL.U32 R6, R22, 0x2, RZ ;  /* 0x0000000216067824 */ /* 0x000fc600078e00ff */
[----:B------:R-:W-:-:S05]  /*10c0*/  LOP3.LUT R8, R8, R13, RZ, 0x3c, !PT ;  /* 0x0000000d08087212 */ /* 0x000fca00078e3cff */
[C---:B------:R-:W-:Y:S02]  /*10d0*/  IMAD.SHL.U32 R9, R8.reuse, 0x10, RZ ;  /* 0x0000001008097824 */ /* 0x040fe400078e00ff */
[----:B------:R-:W-:-:S03]  /*10e0*/  IMAD.IADD R25, R8, 0x1, R3 ;  /* 0x0000000108197824 */ /* 0x000fc600078e0203 */
[----:B------:R-:W-:Y:S01]  /*10f0*/  LOP3.LUT R9, R22, R6, R9, 0x96, !PT ;  /* 0x0000000616097212 */ /* 0x000fe200078e9609 */
[----:B------:R-:W-:-:S03]  /*1100*/  VIADD R6, R3, 0x587c5 ;  /* 0x000587c503067836 */ /* 0x000fc60000000000 */
[----:B------:R-:W-:Y:S02]  /*1110*/  LOP3.LUT R9, R9, R8, RZ, 0x3c, !PT ;  /* 0x0000000809097212 */ /* 0x000fe400078e3cff */
[----:B------:R0:W-:Y:S03]  /*1120*/  STG.E.64 desc[UR6][R18.64], R6 ;  /* 0x0000000612007986 */ /* 0x0001e6000c101b06 */
[----:B------:R-:W-:Y:S01]  /*1130*/  IMAD.IADD R22, R9, 0x1, R6 ;  /* 0x0000000109167824 */ /* 0x000fe200078e0206 */
[----:B------:R0:W-:Y:S03]  /*1140*/  STG.E.64 desc[UR6][R18.64+0x10], R8 ;  /* 0x0000100812007986 */ /* 0x0001e6000c101b06 */
[----:B------:R-:W-:-:S03]  /*1150*/  IMAD.WIDE.U32 R22, R22, 0x200000, RZ ;  /* 0x0020000016167825 */ /* 0x000fc600078e00ff */
[----:B------:R-:W-:Y:S01]  /*1160*/  LOP3.LUT R24, R22, R25, RZ, 0x3c, !PT ;  /* 0x0000001916187212 */ /* 0x000fe200078e3cff */
[----:B------:R-:W-:-:S04]  /*1170*/  IMAD.MOV.U32 R25, RZ, RZ, R23 ;  /* 0x000000ffff197224 */ /* 0x000fc800078e0017 */
[----:B------:R-:W1:Y:S02]  /*1180*/  I2F.F64.U64 R22, R24 ;  /* 0x0000001800167312 */ /* 0x000e640000301800 */
[----:B-1----:R-:W-:Y:S02]  /*1190*/  DFMA R22, R22, R26, 5.5511151231257827021e-17 ;  /* 0x3c9000001616742b */ /* 0x002fe4000000001a */
[----:B--2---:R-:W-:Y:S01]  /*11a0*/  DADD R4, R4, -R20 ;  /* 0x0000000004047229 */ /* 0x004fe20000000814 */
[----:B------:R-:W-:Y:S02]  /*11b0*/  IMAD.MOV.U32 R20, RZ, RZ, 0x0 ;  /* 0x00000000ff147424 */ /* 0x000fe400078e00ff */
[----:B------:R-:W-:-:S05]  /*11c0*/  IMAD.MOV.U32 R21, RZ, RZ, 0x3fd80000 ;  /* 0x3fd80000ff157424 */ /* 0x000fca00078e00ff */
[----:B------:R-:W-:-:S06]  /*11d0*/  DMUL R26, R4, R22 ;  /* 0x00000016041a7228 */ /* 0x000fcc0000000000 */
[----:B------:R-:W1:Y:S04]  /*11e0*/  MUFU.RSQ64H R33, R27 ;  /* 0x0000001b00217308 */ /* 0x000e680000001c00 */
[----:B------:R-:W-:-:S05]  /*11f0*/  VIADD R32, R27, 0xfcb00000 ;  /* 0xfcb000001b207836 */ /* 0x000fca0000000000 */
[----:B------:R-:W-:Y:S01]  /*1200*/  ISETP.GE.U32.AND P0, PT, R32, 0x7ca00000, PT ;  /* 0x7ca000002000780c */ /* 0x000fe20003f06070 */
[----:B-1----:R-:W-:-:S08]  /*1210*/  DMUL R4, R32, R32 ;  /* 0x0000002020047228 */ /* 0x002fd00000000000 */
[----:B------:R-:W-:-:S08]  /*1220*/  DFMA R4, R26, -R4, 1 ;  /* 0x3ff000001a04742b */ /* 0x000fd00000000804 */
[----:B------:R-:W-:Y:S02]  /*1230*/  DFMA R20, R4, R20, 0.5 ;  /* 0x3fe000000414742b */ /* 0x000fe40000000014 */
[----:B------:R-:W-:-:S08]  /*1240*/  DMUL R4, R32, R4 ;  /* 0x0000000420047228 */ /* 0x000fd00000000000 */
[----:B------:R-:W-:Y:S01]  /*1250*/  DFMA R24, R20, R4, R32 ;  /* 0x000000041418722b */ /* 0x000fe20000000020 */
[----:B------:R-:W-:-:S07]  /*1260*/  IMAD.MOV.U32 R4, RZ, RZ, R13 ;  /* 0x000000ffff047224 */ /* 0x000fce00078e000d */
[----:B------:R-:W-:Y:S02]  /*1270*/  DMUL R30, R26, R24 ;  /* 0x000000181a1e7228 */ /* 0x000fe40000000000 */
[----:B------:R-:W-:Y:S02]  /*1280*/  VIADD R29, R25, 0xfff00000 ;  /* 0xfff00000191d7836 */ /* 0x000fe40000000000 */
[----:B------:R-:W-:-:S04]  /*1290*/  IMAD.MOV.U32 R28, RZ, RZ, R24 ;  /* 0x000000ffff1c7224 */ /* 0x000fc800078e0018 */
[----:B------:R-:W-:-:S08]  /*12a0*/  DFMA R22, R30, -R30, R26 ;  /* 0x8000001e1e16722b */ /* 0x000fd0000000001a */
[----:B------:R-:W-:Y:S01]  /*12b0*/  DFMA R20, R22, R28, R30 ;  /* 0x0000001c1614722b */ /* 0x000fe2000000001e */
[----:B0-----:R-:W-:Y:S10]  /*12c0*/  @!P0 BRA `(.L_x_10) ;  /* 0x00000000001c8947 */ /* 0x001ff40003800000 */
[----:B------:R-:W-:Y:S01]  /*12d0*/  IMAD.MOV.U32 R5, RZ, RZ, R31 ;  /* 0x000000ffff057224 */ /* 0x000fe200078e001f */
[----:B------:R-:W-:Y:S01]  /*12e0*/  MOV R6, 0x1320 ;  /* 0x0000132000067802 */ /* 0x000fe20000000f00 */
[----:B------:R-:W-:Y:S02]  /*12f0*/  IMAD.MOV.U32 R20, RZ, RZ, R26 ;  /* 0x000000ffff147224 */ /* 0x000fe400078e001a */
[----:B------:R-:W-:-:S07]  /*1300*/  IMAD.MOV.U32 R25, RZ, RZ, R27 ;  /* 0x000000ffff197224 */ /* 0x000fce00078e001b */
[----:B------:R-:W-:Y:S05]  /*1310*/  CALL.REL.NOINC `($__internal_0_$__cuda_sm20_dsqrt_rn_f64_mediumpath_v1) ;  /* 0x0000000800047944 */ /* 0x000fea0003c00000 */
[----:B------:R-:W-:Y:S02]  /*1320*/  IMAD.MOV.U32 R20, RZ, RZ, R24 ;  /* 0x000000ffff147224 */ /* 0x000fe400078e0018 */
[----:B------:R-:W-:-:S07]  /*1330*/  IMAD.MOV.U32 R21, RZ, RZ, R25 ;  /* 0x000000ffff157224 */ /* 0x000fce00078e0019 */
.L_x_10:
[----:B------:R-:W-:Y:S05]  /*1340*/  BSYNC.RECONVERGENT B0 ;  /* 0x0000000000007941 */ /* 0x000fea0003800200 */
.L_x_9:
[----:B------:R-:W-:Y:S01]  /*1350*/  DADD R26, R26, R20 ;  /* 0x000000001a1a7229 */ /* 0x000fe20000000014 */
[----:B------:R-:W-:Y:S01]  /*1360*/  IMAD.MOV.U32 R22, RZ, RZ, 0x0 ;  /* 0x00000000ff167424 */ /* 0x000fe200078e00ff */
[----:B------:R-:W-:Y:S01]  /*1370*/  BSSY.RECONVERGENT B0, `(.L_x_11) ;  /* 0x0000017000007945 */ /* 0x000fe20003800200 */
[----:B------:R-:W-:-:S03]  /*1380*/  IMAD.MOV.U32 R23, RZ, RZ, 0x3fd80000 ;  /* 0x3fd80000ff177424 */ /* 0x000fc600078e00ff */
[----:B------:R-:W0:Y:S04]  /*1390*/  MUFU.RSQ64H R33, R27 ;  /* 0x0000001b00217308 */ /* 0x000e280000001c00 */
[----:B------:R-:W-:-:S05]  /*13a0*/  VIADD R32, R27, 0xfcb00000 ;  /* 0xfcb000001b207836 */ /* 0x000fca0000000000 */
[----:B------:R-:W-:Y:S01]  /*13b0*/  ISETP.GE.U32.AND P0, PT, R32, 0x7ca00000, PT ;  /* 0x7ca000002000780c */ /* 0x000fe20003f06070 */
[----:B0-----:R-:W-:-:S08]  /*13c0*/  DMUL R20, R32, R32 ;  /* 0x0000002020147228 */ /* 0x001fd00000000000 */
[----:B------:R-:W-:-:S08]  /*13d0*/  DFMA R20, R26, -R20, 1 ;  /* 0x3ff000001a14742b */ /* 0x000fd00000000814 */
[----:B------:R-:W-:Y:S02]  /*13e0*/  DFMA R22, R20, R22, 0.5 ;  /* 0x3fe000001416742b */ /* 0x000fe40000000016 */
[----:B------:R-:W-:-:S08]  /*13f0*/  DMUL R20, R32, R20 ;  /* 0x0000001420147228 */ /* 0x000fd00000000000 */
[----:B------:R-:W-:-:S08]  /*1400*/  DFMA R24, R22, R20, R32 ;  /* 0x000000141618722b */ /* 0x000fd00000000020 */
[----:B------:R-:W-:Y:S02]  /*1410*/  DMUL R30, R26, R24 ;  /* 0x000000181a1e7228 */ /* 0x000fe40000000000 */
[----:B------:R-:W-:Y:S02]  /*1420*/  VIADD R29, R25, 0xfff00000 ;  /* 0xfff00000191d7836 */ /* 0x000fe40000000000 */
[----:B------:R-:W-:-:S04]  /*1430*/  IMAD.MOV.U32 R28, RZ, RZ, R24 ;  /* 0x000000ffff1c7224 */ /* 0x000fc800078e0018 */
[----:B------:R-:W-:-:S08]  /*1440*/  DFMA R22, R30, -R30, R26 ;  /* 0x8000001e1e16722b */ /* 0x000fd0000000001a */
[----:B------:R-:W-:Y:S01]  /*1450*/  DFMA R20, R22, R28, R30 ;  /* 0x0000001c1614722b */ /* 0x000fe2000000001e */
[----:B------:R-:W-:Y:S10]  /*1460*/  @!P0 BRA `(.L_x_12) ;  /* 0x00000000001c8947 */ /* 0x000ff40003800000 */
[----:B------:R-:W-:Y:S01]  /*1470*/  IMAD.MOV.U32 R20, RZ, RZ, R26 ;  /* 0x000000ffff147224 */ /* 0x000fe200078e001a */
[----:B------:R-:W-:Y:S01]  /*1480*/  MOV R6, 0x14c0 ;  /* 0x000014c000067802 */ /* 0x000fe20000000f00 */
[----:B------:R-:W-:Y:S02]  /*1490*/  IMAD.MOV.U32 R25, RZ, RZ, R27 ;  /* 0x000000ffff197224 */ /* 0x000fe400078e001b */
[----:B------:R-:W-:-:S07]  /*14a0*/  IMAD.MOV.U32 R5, RZ, RZ, R31 ;  /* 0x000000ffff057224 */ /* 0x000fce00078e001f */
[----:B------:R-:W-:Y:S05]  /*14b0*/  CALL.REL.NOINC `($__internal_0_$__cuda_sm20_dsqrt_rn_f64_mediumpath_v1) ;  /* 0x00000004009c7944 */ /* 0x000fea0003c00000 */
[----:B------:R-:W-:Y:S02]  /*14c0*/  IMAD.MOV.U32 R20, RZ, RZ, R24 ;  /* 0x000000ffff147224 */ /* 0x000fe400078e0018 */
[----:B------:R-:W-:-:S07]  /*14d0*/  IMAD.MOV.U32 R21, RZ, RZ, R25 ;  /* 0x000000ffff157224 */ /* 0x000fce00078e0019 */
.L_x_12:
[----:B------:R-:W-:Y:S05]  /*14e0*/  BSYNC.RECONVERGENT B0 ;  /* 0x0000000000007941 */ /* 0x000fea0003800200 */
.L_x_11:
[----:B------:R-:W2:Y:S04]  /*14f0*/  LDG.E.64 R26, desc[UR6][R16.64] ;  /* 0x00000006101a7981 */ /* 0x000ea8000c1e1b00 */
[----:B------:R-:W2:Y:S01]  /*1500*/  LDG.E.64 R22, desc[UR6][R14.64] ;  /* 0x000000060e167981 */ /* 0x000ea2000c1e1b00 */
[----:B------:R-:W-:Y:S01]  /*1510*/  SHF.R.U32.HI R6, RZ, 0x2, R7 ;  /* 0x00000002ff067819 */ /* 0x000fe20000011607 */
[----:B------:R-:W-:Y:S01]  /*1520*/  IMAD.SHL.U32 R5, R9, 0x10, RZ ;  /* 0x0000001009057824 */ /* 0x000fe200078e00ff */
[----:B------:R-:W-:Y:S01]  /*1530*/  DADD R10, R20, R10 ;  /* 0x00000000140a7229 */ /* 0x000fe2000000000a */
[----:B------:R-:W-:Y:S01]  /*1540*/  IMAD.MOV.U32 R24, RZ, RZ, 0x0 ;  /* 0x00000000ff187424 */ /* 0x000fe200078e00ff */
[----:B------:R-:W-:Y:S01]  /*1550*/  LOP3.LUT R6, R6, R7, RZ, 0x3c, !PT ;  /* 0x0000000706067212 */ /* 0x000fe200078e3cff */
[----:B------:R-:W-:Y:S01]  /*1560*/  IMAD.MOV.U32 R25, RZ, RZ, 0x3ca00000 ;  /* 0x3ca00000ff197424 */ /* 0x000fe200078e00ff */
[----:B------:R-:W-:Y:S01]  /*1570*/  STG.E.64 desc[UR6][R18.64+0x8], R8 ;  /* 0x0000080812007986 */ /* 0x000fe2000c101b06 */
[----:B------:R-:W-:Y:S01]  /*1580*/  IMAD.MOV.U32 R20, RZ, RZ, 0x0 ;  /* 0x00000000ff147424 */ /* 0x000fe200078e00ff */
[----:B------:R-:W-:Y:S01]  /*1590*/  BSSY.RECONVERGENT B0, `(.L_x_13) ;  /* 0x000002e000007945 */ /* 0x000fe20003800200 */
[----:B------:R-:W-:-:S02]  /*15a0*/  IMAD.SHL.U32 R7, R6, 0x2, RZ ;  /* 0x0000000206077824 */ /* 0x000fc400078e00ff */
[----:B------:R-:W-:-:S03]  /*15b0*/  IMAD.MOV.U32 R21, RZ, RZ, 0x3fd80000 ;  /* 0x3fd80000ff157424 */ /* 0x000fc600078e00ff */
[----:B------:R-:W-:Y:S02]  /*15c0*/  LOP3.LUT R28, R6, R7, R5, 0x96, !PT ;  /* 0x00000007061c7212 */ /* 0x000fe400078e9605 */
[----:B------:R-:W-:Y:S02]  /*15d0*/  SHF.R.U32.HI R5, RZ, 0x2, R12 ;  /* 0x00000002ff057819 */ /* 0x000fe4000001160c */
[----:B------:R-:W-:Y:S02]  /*15e0*/  LOP3.LUT R28, R28, R9, RZ, 0x3c, !PT ;  /* 0x000000091c1c7212 */ /* 0x000fe400078e3cff */
[----:B------:R-:W-:Y:S01]  /*15f0*/  LOP3.LUT R5, R5, R12, RZ, 0x3c, !PT ;  /* 0x0000000c05057212 */ /* 0x000fe200078e3cff */
[----:B------:R-:W-:Y:S02]  /*1600*/  VIADD R12, R3, 0x10974f ;  /* 0x0010974f030c7836 */ /* 0x000fe40000000000 */
[----:B------:R-:W-:Y:S02]  /*1610*/  IMAD.SHL.U32 R6, R28, 0x10, RZ ;  /* 0x000000101c067824 */ /* 0x000fe400078e00ff */
[C---:B------:R-:W-:Y:S01]  /*1620*/  IMAD.SHL.U32 R7, R5.reuse, 0x2, RZ ;  /* 0x0000000205077824 */ /* 0x040fe200078e00ff */
[----:B------:R0:W-:Y:S04]  /*1630*/  STG.E.64 desc[UR6][R18.64], R12 ;  /* 0x0000000c12007986 */ /* 0x0001e8000c101b06 */
[----:B------:R-:W-:-:S04]  /*1640*/  LOP3.LUT R7, R5, R7, R6, 0x96, !PT ;  /* 0x0000000705077212 */ /* 0x000fc800078e9606 */
[----:B------:R-:W-:-:S05]  /*1650*/  LOP3.LUT R29, R7, R28, RZ, 0x3c, !PT ;  /* 0x0000001c071d7212 */ /* 0x000fca00078e3cff */
[----:B------:R-:W-:Y:S01]  /*1660*/  IMAD.IADD R6, R29, 0x1, R12 ;  /* 0x000000011d067824 */ /* 0x000fe200078e020c */
[----:B------:R1:W-:Y:S01]  /*1670*/  STG.E.64 desc[UR6][R18.64+0x10], R28 ;  /* 0x0000101c12007986 */ /* 0x0003e2000c101b06 */
[----:B0-----:R-:W-:Y:S02]  /*1680*/  IMAD.MOV.U32 R13, RZ, RZ, R29 ;  /* 0x000000ffff0d7224 */ /* 0x001fe400078e001d */
[----:B------:R-:W-:Y:S01]  /*1690*/  IMAD.WIDE.U32 R6, R6, 0x200000, RZ ;  /* 0x0020000006067825 */ /* 0x000fe200078e00ff */
[----:B--2---:R-:W-:Y:S01]  /*16a0*/  DADD R26, R26, -R22 ;  /* 0x000000001a1a7229 */ /* 0x004fe20000000816 */
[----:B------:R-:W-:-:S04]  /*16b0*/  IADD3 R23, PT, PT, R3, 0xb0f8a, R28 ;  /* 0x000b0f8a03177810 */ /* 0x000fc80007ffe01c */
[----:B------:R-:W-:Y:S01]  /*16c0*/  LOP3.LUT R22, R6, R23, RZ, 0x3c, !PT ;  /* 0x0000001706167212 */ /* 0x000fe200078e3cff */
[----:B------:R-:W-:-:S04]  /*16d0*/  IMAD.MOV.U32 R23, RZ, RZ, R7 ;  /* 0x000000ffff177224 */ /* 0x000fc800078e0007 */
[----:B------:R-:W0:Y:S02]  /*16e0*/  I2F.F64.U64 R6, R22 ;  /* 0x0000001600067312 */ /* 0x000e240000301800 */
[----:B0-----:R-:W-:-:S08]  /*16f0*/  DFMA R6, R6, R24, 5.5511151231257827021e-17 ;  /* 0x3c9000000606742b */ /* 0x001fd00000000018 */
[----:B------:R-:W-:-:S06]  /*1700*/  DMUL R26, R26, R6 ;  /* 0x000000061a1a7228 */ /* 0x000fcc0000000000 */
        /* <DEDUP_REMOVED lines=13> */
[----:B-1----:R-:W-:Y:S10]  /*17e0*/  @!P0 BRA `(.L_x_14) ;  /* 0x0000000000208947 */ /* 0x002ff40003800000 */
[----:B------:R-:W-:Y:S01]  /*17f0*/  IMAD.MOV.U32 R5, RZ, RZ, R31 ;  /* 0x000000ffff057224 */ /* 0x000fe200078e001f */
[----:B------:R-:W-:Y:S01]  /*1800*/  MOV R6, 0x1850 ;  /* 0x0000185000067802 */ /* 0x000fe20000000f00 */
[----:B------:R-:W-:Y:S02]  /*1810*/  IMAD.MOV.U32 R29, RZ, RZ, R7 ;  /* 0x000000ffff1d7224 */ /* 0x000fe400078e0007 */
[----:B------:R-:W-:Y:S02]  /*1820*/  IMAD.MOV.U32 R20, RZ, RZ, R26 ;  /* 0x000000ffff147224 */ /* 0x000fe400078e001a */
[----:B------:R-:W-:-:S07]  /*1830*/  IMAD.MOV.U32 R25, RZ, RZ, R27 ;  /* 0x000000ffff197224 */ /* 0x000fce00078e001b */
[----:B------:R-:W-:Y:S05]  /*1840*/  CALL.REL.NOINC `($__internal_0_$__cuda_sm20_dsqrt_rn_f64_mediumpath_v1) ;  /* 0x0000000000b87944 */ /* 0x000fea0003c00000 */
[----:B------:R-:W-:Y:S02]  /*1850*/  IMAD.MOV.U32 R20, RZ, RZ, R24 ;  /* 0x000000ffff147224 */ /* 0x000fe400078e0018 */
[----:B------:R-:W-:-:S07]  /*1860*/  IMAD.MOV.U32 R21, RZ, RZ, R25 ;  /* 0x000000ffff157224 */ /* 0x000fce00078e0019 */
.L_x_14:
[----:B------:R-:W-:Y:S05]  /*1870*/  BSYNC.RECONVERGENT B0 ;  /* 0x0000000000007941 */ /* 0x000fea0003800200 */
.L_x_13:
        /* <DEDUP_REMOVED lines=18> */
[----:B------:R-:W-:Y:S02]  /*19a0*/  IMAD.MOV.U32 R24, RZ, RZ, R32 ;  /* 0x000000ffff187224 */ /* 0x000fe400078e0020 */
[----:B------:R-:W-:Y:S01]  /*19b0*/  IMAD.MOV.U32 R32, RZ, RZ, R6 ;  /* 0x000000ffff207224 */ /* 0x000fe200078e0006 */
[----:B------:R-:W-:Y:S01]  /*19c0*/  MOV R6, 0x1a20 ;  /* 0x00001a2000067802 */ /* 0x000fe20000000f00 */
[----:B------:R-:W-:Y:S02]  /*19d0*/  IMAD.MOV.U32 R20, RZ, RZ, R26 ;  /* 0x000000ffff147224 */ /* 0x000fe400078e001a */
[----:B------:R-:W-:Y:S02]  /*19e0*/  IMAD.MOV.U32 R25, RZ, RZ, R27 ;  /* 0x000000ffff197224 */ /* 0x000fe400078e001b */
[----:B------:R-:W-:Y:S02]  /*19f0*/  IMAD.MOV.U32 R5, RZ, RZ, R31 ;  /* 0x000000ffff057224 */ /* 0x000fe400078e001f */
[----:B------:R-:W-:-:S07]  /*1a00*/  IMAD.MOV.U32 R29, RZ, RZ, R21 ;  /* 0x000000ffff1d7224 */ /* 0x000fce00078e0015 */
[----:B------:R-:W-:Y:S05]  /*1a10*/  CALL.REL.NOINC `($__internal_0_$__cuda_sm20_dsqrt_rn_f64_mediumpath_v1) ;  /* 0x0000000000447944 */ /* 0x000fea0003c00000 */
.L_x_16:
[----:B------:R-:W-:Y:S05]  /*1a20*/  BSYNC.RECONVERGENT B0 ;  /* 0x0000000000007941 */ /* 0x000fea0003800200 */
.L_x_15:
[----:B------:R-:W-:Y:S01]  /*1a30*/  UIADD3 UR4, UPT, UPT, UR4, 0x2, URZ ;  /* 0x0000000204047890 */ /* 0x000fe2000fffe0ff */
[----:B------:R-:W-:Y:S01]  /*1a40*/  DADD R10, R10, R24 ;  /* 0x000000000a0a7229 */ /* 0x000fe20000000018 */
[----:B------:R-:W-:Y:S02]  /*1a50*/  IMAD.MOV.U32 R7, RZ, RZ, R9 ;  /* 0x000000ffff077224 */ /* 0x000fe400078e0009 */
[----:B------:R-:W-:Y:S01]  /*1a60*/  UISETP.NE.AND UP0, UPT, UR4, 0x2000, UPT ;  /* 0x000020000400788c */ /* 0x000fe2000bf05270 */
[----:B------:R-:W-:Y:S02]  /*1a70*/  VIADD R3, R3, 0x161f14 ;  /* 0x00161f1403037836 */ /* 0x000fe40000000000 */
[----:B------:R-:W-:Y:S02]  /*1a80*/  IMAD.MOV.U32 R12, RZ, RZ, R28 ;  /* 0x000000ffff0c7224 */ /* 0x000fe400078e001c */
[----:B------:R-:W-:Y:S02]  /*1a90*/  IMAD.MOV.U32 R23, RZ, RZ, R8 ;  /* 0x000000ffff177224 */ /* 0x000fe400078e0008 */
[----:B------:R-:W-:-:S02]  /*1aa0*/  IMAD.MOV.U32 R9, RZ, RZ, R4 ;  /* 0x000000ffff097224 */ /* 0x000fc400078e0004 */
[----:B------:R-:W-:Y:S05]  /*1ab0*/  BRA.U UP0, `(.L_x_17) ;  /* 0xfffffff500487547 */ /* 0x000fea000b83ffff */
[----:B------:R-:W0:Y:S01]  /*1ac0*/  LDCU.64 UR8, c[0x0][0x390] ;  /* 0x00007200ff0877ac */ /* 0x000e220008000a00 */
[----:B------:R-:W-:Y:S01]  /*1ad0*/  DMUL R10, R10, 0.0001220703125 ;  /* 0x3f2000000a0a7828 */ /* 0x000fe20000000000 */
[----:B0-----:R-:W-:-:S04]  /*1ae0*/  IADD3 R2, P0, PT, R2, UR8, RZ ;  /* 0x0000000802027c10 */ /* 0x001fc8000ff1e0ff */
[----:B------:R-:W-:-:S05]  /*1af0*/  IADD3.X R3, PT, PT, R0, UR9, RZ, P0, !PT ;  /* 0x0000000900037c10 */ /* 0x000fca00087fe4ff */
[----:B------:R-:W-:Y:S01]  /*1b00*/  STG.E.64 desc[UR6][R2.64], R10 ;  /* 0x0000000a02007986 */ /* 0x000fe2000c101b06 */
[----:B------:R-:W-:Y:S06]  /*1b10*/  BAR.SYNC.DEFER_BLOCKING 0x0 ;  /* 0x0000000000007b1d */ /* 0x000fec0000010000 */
[----:B------:R-:W-:Y:S05]  /*1b20*/  EXIT ;  /* 0x000000000000794d */ /* 0x000fea0003800000 */
        .weak           $__internal_0_$__cuda_sm20_dsqrt_rn_f64_mediumpath_v1
        .type           $__internal_0_$__cuda_sm20_dsqrt_rn_f64_mediumpath_v1,@function
        .size           $__internal_0_$__cuda_sm20_dsqrt_rn_f64_mediumpath_v1,(.L_x_23 - $__internal_0_$__cuda_sm20_dsqrt_rn_f64_mediumpath_v1)
$__internal_0_$__cuda_sm20_dsqrt_rn_f64_mediumpath_v1:
[----:B------:R-:W-:Y:S01]  /*1b30*/  ISETP.GE.U32.AND P0, PT, R32, -0x3400000, PT ;  /* 0xfcc000002000780c */ /* 0x000fe20003f06070 */
[----:B------:R-:W-:Y:S01]  /*1b40*/  BSSY.RECONVERGENT B1, `(.L_x_18) ;  /* 0x0000026000017945 */ /* 0x000fe20003800200 */
[----:B------:R-:W-:Y:S02]  /*1b50*/  IMAD.MOV.U32 R21, RZ, RZ, R25 ;  /* 0x000000ffff157224 */ /* 0x000fe400078e0019 */
[----:B------:R-:W-:Y:S02]  /*1b60*/  IMAD.MOV.U32 R25, RZ, RZ, R29 ;  /* 0x000000ffff197224 */ /* 0x000fe400078e001d */
[----:B------:R-:W-:-:S07]  /*1b70*/  IMAD.MOV.U32 R31, RZ, RZ, R5 ;  /* 0x000000ffff1f7224 */ /* 0x000fce00078e0005 */
[----:B------:R-:W-:Y:S05]  /*1b80*/  @!P0 BRA `(.L_x_19) ;  /* 0x0000000000208947 */ /* 0x000fea0003800000 */
[----:B------:R-:W-:-:S10]  /*1b90*/  DFMA.RM R24, R22, R24, R30 ;  /* 0x000000181618722b */ /* 0x000fd4000000401e */
[----:B------:R-:W-:-:S05]  /*1ba0*/  IADD3 R22, P0, PT, R24, 0x1, RZ ;  /* 0x0000000118167810 */ /* 0x000fca0007f1e0ff */
[----:B------:R-:W-:-:S06]  /*1bb0*/  IMAD.X R23, RZ, RZ, R25, P0 ;  /* 0x000000ffff177224 */ /* 0x000fcc00000e0619 */
[----:B------:R-:W-:-:S08]  /*1bc0*/  DFMA.RP R20, -R24, R22, R20 ;  /* 0x000000161814722b */ /* 0x000fd00000008114 */
[----:B------:R-:W-:-:S06]  /*1bd0*/  DSETP.GT.AND P0, PT, R20, RZ, PT ;  /* 0x000000ff1400722a */ /* 0x000fcc0003f04000 */
[----:B------:R-:W-:Y:S02]  /*1be0*/  FSEL R22, R22, R24, P0 ;  /* 0x0000001816167208 */ /* 0x000fe40000000000 */
[----:B------:R-:W-:Y:S01]  /*1bf0*/  FSEL R23, R23, R25, P0 ;  /* 0x0000001917177208 */ /* 0x000fe20000000000 */
[----:B------:R-:W-:Y:S06]  /*1c00*/  BRA `(.L_x_20) ;  /* 0x0000000000647947 */ /* 0x000fec0003800000 */
.L_x_19:
[----:B------:R-:W-:-:S14]  /*1c10*/  DSETP.NE.AND P0, PT, R20, RZ, PT ;  /* 0x000000ff1400722a */ /* 0x000fdc0003f05000 */
[----:B------:R-:W-:Y:S05]  /*1c20*/  @!P0 BRA `(.L_x_21) ;  /* 0x0000000000588947 */ /* 0x000fea0003800000 */
[----:B------:R-:W-:-:S13]  /*1c30*/  ISETP.GE.AND P0, PT, R21, RZ, PT ;  /* 0x000000ff1500720c */ /* 0x000fda0003f06270 */
[----:B------:R-:W-:Y:S02]  /*1c40*/  @!P0 IMAD.MOV.U32 R22, RZ, RZ, 0x0 ;  /* 0x00000000ff168424 */ /* 0x000fe400078e00ff */
[----:B------:R-:W-:Y:S01]  /*1c50*/  @!P0 IMAD.MOV.U32 R23, RZ, RZ, -0x80000 ;  /* 0xfff80000ff178424 */ /* 0x000fe200078e00ff */
[----:B------:R-:W-:Y:S06]  /*1c60*/  @!P0 BRA `(.L_x_20) ;  /* 0x00000000004c8947 */ /* 0x000fec0003800000 */
[----:B------:R-:W-:-:S13]  /*1c70*/  ISETP.GT.AND P0, PT, R21, 0x7fefffff, PT ;  /* 0x7fefffff1500780c */ /* 0x000fda0003f04270 */
[----:B------:R-:W-:Y:S05]  /*1c80*/  @P0 BRA `(.L_x_21) ;  /* 0x0000000000400947 */ /* 0x000fea0003800000 */
[----:B------:R-:W-:Y:S01]  /*1c90*/  DMUL R30, R20, 8.11296384146066816958e+31 ;  /* 0x46900000141e7828 */ /* 0x000fe20000000000 */
[----:B------:R-:W-:Y:S02]  /*1ca0*/  IMAD.MOV.U32 R24, RZ, RZ, RZ ;  /* 0x000000ffff187224 */ /* 0x000fe400078e00ff */
[----:B------:R-:W-:Y:S02]  /*1cb0*/  IMAD.MOV.U32 R22, RZ, RZ, 0x0 ;  /* 0x00000000ff167424 */ /* 0x000fe400078e00ff */
[----:B------:R-:W-:Y:S01]  /*1cc0*/  IMAD.MOV.U32 R23, RZ, RZ, 0x3fd80000 ;  /* 0x3fd80000ff177424 */ /* 0x000fe200078e00ff */
[----:B------:R-:W0:Y:S02]  /*1cd0*/  MUFU.RSQ64H R25, R31 ;  /* 0x0000001f00197308 */ /* 0x000e240000001c00 */
[----:B0-----:R-:W-:-:S08]  /*1ce0*/  DMUL R20, R24, R24 ;  /* 0x0000001818147228 */ /* 0x001fd00000000000 */
[----:B------:R-:W-:-:S08]  /*1cf0*/  DFMA R20, R30, -R20, 1 ;  /* 0x3ff000001e14742b */ /* 0x000fd00000000814 */
[----:B------:R-:W-:Y:S02]  /*1d00*/  DFMA R22, R20, R22, 0.5 ;  /* 0x3fe000001416742b */ /* 0x000fe40000000016 */
[----:B------:R-:W-:-:S08]  /*1d10*/  DMUL R20, R24, R20 ;  /* 0x0000001418147228 */ /* 0x000fd00000000000 */
[----:B------:R-:W-:-:S08]  /*1d20*/  DFMA R22, R22, R20, R24 ;  /* 0x000000141616722b */ /* 0x000fd00000000018 */
[----:B------:R-:W-:Y:S02]  /*1d30*/  DMUL R20, R30, R22 ;  /* 0x000000161e147228 */ /* 0x000fe40000000000 */
[----:B------:R-:W-:-:S06]  /*1d40*/  VIADD R23, R23, 0xfff00000 ;  /* 0xfff0000017177836 */ /* 0x000fcc0000000000 */
[----:B------:R-:W-:-:S08]  /*1d50*/  DFMA R24, R20, -R20, R30 ;  /* 0x800000141418722b */ /* 0x000fd0000000001e */
[----:B------:R-:W-:-:S10]  /*1d60*/  DFMA R22, R22, R24, R20 ;  /* 0x000000181616722b */ /* 0x000fd40000000014 */
[----:B------:R-:W-:Y:S01]  /*1d70*/  VIADD R23, R23, 0xfcb00000 ;  /* 0xfcb0000017177836 */ /* 0x000fe20000000000 */
[----:B------:R-:W-:Y:S06]  /*1d80*/  BRA `(.L_x_20) ;  /* 0x0000000000047947 */ /* 0x000fec0003800000 */
.L_x_21:
[----:B------:R-:W-:-:S11]  /*1d90*/  DADD R22, R20, R20 ;  /* 0x0000000014167229 */ /* 0x000fd60000000014 */
.L_x_20:
[----:B------:R-:W-:Y:S05]  /*1da0*/  BSYNC.RECONVERGENT B1 ;  /* 0x0000000000017941 */ /* 0x000fea0003800200 */
.L_x_18:
[----:B------:R-:W-:Y:S02]  /*1db0*/  IMAD.MOV.U32 R20, RZ, RZ, R6 ;  /* 0x000000ffff147224 */ /* 0x000fe400078e0006 */
[----:B------:R-:W-:Y:S02]  /*1dc0*/  IMAD.MOV.U32 R21, RZ, RZ, 0x0 ;  /* 0x00000000ff157424 */ /* 0x000fe400078e00ff */
[----:B------:R-:W-:Y:S02]  /*1dd0*/  IMAD.MOV.U32 R24, RZ, RZ, R22 ;  /* 0x000000ffff187224 */ /* 0x000fe400078e0016 */
[----:B------:R-:W-:Y:S01]  /*1de0*/  IMAD.MOV.U32 R25, RZ, RZ, R23 ;  /* 0x000000ffff197224 */ /* 0x000fe200078e0017 */
[----:B------:R-:W-:Y:S06]  /*1df0*/  RET.REL.NODEC R20 `(_Z9inte_cellPdS_S_PlP17curandStateXORWOW) ;  /* 0xffffffe014807950 */ /* 0x000fec0003c3ffff */
.L_x_22:
        /* <DEDUP_REMOVED lines=16> */
.L_x_23:


//--------------------- .nv.global.init           --------------------------
	.section	.nv.global.init,"aw",@progbits
	.align	4
.nv.global.init:
	.type		mrg32k3aM1SubSeq,@object
	.size		mrg32k3aM1SubSeq,(mrg32k3aM2SubSeq - mrg32k3aM1SubSeq)
mrg32k3aM1SubSeq:
        /*0000*/ 	.byte	0x0b, 0xcc, 0xee, 0x04, 0x73, 0x29, 0x8b, 0x6f, 0xf6, 0x53, 0x03, 0xf6, 0x23, 0xf6, 0xea, 0xda
        /* <DEDUP_REMOVED lines=125> */
	.type		mrg32k3aM2SubSeq,@object
	.size		mrg32k3aM2SubSeq,(mrg32k3aM1 - mrg32k3aM2SubSeq)
mrg32k3aM2SubSeq:
        /* <DEDUP_REMOVED lines=126> */
	.type		mrg32k3aM1,@object
	.size		mrg32k3aM1,(mrg32k3aM1Seq - mrg32k3aM1)
mrg32k3aM1:
        /* <DEDUP_REMOVED lines=144> */
	.type		mrg32k3aM1Seq,@object
	.size		mrg32k3aM1Seq,(mrg32k3aM2 - mrg32k3aM1Seq)
mrg32k3aM1Seq:
        /* <DEDUP_REMOVED lines=144> */
	.type		mrg32k3aM2,@object
	.size		mrg32k3aM2,(mrg32k3aM2Seq - mrg32k3aM2)
mrg32k3aM2:
        /* <DEDUP_REMOVED lines=144> */
	.type		mrg32k3aM2Seq,@object
	.size		mrg32k3aM2Seq,(precalc_xorwow_matrix - mrg32k3aM2Seq)
mrg32k3aM2Seq:
        /* <DEDUP_REMOVED lines=144> */
	.type		precalc_xorwow_matrix,@object
	.size		precalc_xorwow_matrix,(precalc_xorwow_offset_matrix - precalc_xorwow_matrix)
precalc_xorwow_matrix:
        /* <DEDUP_REMOVED lines=6400> */
	.type		precalc_xorwow_offset_matrix,@object
	.size		precalc_xorwow_offset_matrix,(.L_1 - precalc_xorwow_offset_matrix)
precalc_xorwow_offset_matrix:
        /* <DEDUP_REMOVED lines=6400> */
.L_1:


//--------------------- .nv.shared.reserved.0     --------------------------
	.section	.nv.shared.reserved.0,"aw",@nobits
	.weak		__nv_reservedSMEM_offset_0_alias
	.size		__nv_reservedSMEM_offset_0_alias, 0, 64
	.other		__nv_reservedSMEM_offset_0_alias,@"STO_CUDA_RESERVED_SHARED STV_DEFAULT"
__nv_reservedSMEM_offset_0_alias:
	.zero		0
	.zero		64


//--------------------- .nv.constant0._Z8big_plusPdS_Pi --------------------------
	.section	.nv.constant0._Z8big_plusPdS_Pi,"a",@progbits
	.sectionflags	@""
	.align	4
.nv.constant0._Z8big_plusPdS_Pi:
	.zero		920


//--------------------- .nv.constant0._Z9inte_cellPdS_S_PlP17curandStateXORWOW --------------------------
	.section	.nv.constant0._Z9inte_cellPdS_S_PlP17curandStateXORWOW,"a",@progbits
	.sectionflags	@""
	.align	4
.nv.constant0._Z9inte_cellPdS_S_PlP17curandStateXORWOW:
	.zero		936


//--------------------- SYMBOLS --------------------------

	.type		.nv.reservedSmem.offset0,@object
	.size		.nv.reservedSmem.offset0,0x4
